	.target	sm_90a

	.elftype	@"ET_EXEC"


//--------------------- .note.nv.tkinfo           --------------------------
	.section	.note.nv.tkinfo,"",@"SHT_NOTE"
	.sectionflags	@"SHF_NOTE_NV_TKINFO"
	.tkinfo
        /*0018*/ 	.word	0x00000002
        /*0030*/ 	.string	""
        /*0030*/ 	.string	"ptxas"
        /*0030*/ 	.string	"Cuda compilation tools, release 13.0, V13.0.88"
        /*0030*/ 	.string	"Build cuda_13.0.r13.0/compiler.36424714_0"
        /*0030*/ 	.string	"-v  -suppress-debug-info  -lineinfo  -arch sm_90a "



//--------------------- .note.nv.cuinfo           --------------------------
	.section	.note.nv.cuinfo,"",@"SHT_NOTE"
	.sectionflags	@"SHF_NOTE_NV_CUINFO"
        /*0018*/ 	.short	0x0002
        /*001a*/ 	.short	0x005a
        /*001c*/ 	.short	0x0082
	.zero		2


//--------------------- .nv.info                  --------------------------
	.section	.nv.info,"",@"SHT_CUDA_INFO"
	.align	4


	//----- nvinfo : EIATTR_REGCOUNT
	.align		4
        /*0000*/ 	.byte	0x04, 0x2f
        /*0002*/ 	.short	(.L_1 - .L_0)
	.align		4
.L_0:
        /*0004*/ 	.word	index@(matmul_kernel)
        /*0008*/ 	.word	0x000000a7


	//----- nvinfo : EIATTR_FRAME_SIZE
	.align		4
.L_1:
        /*000c*/ 	.byte	0x04, 0x11
        /*000e*/ 	.short	(.L_3 - .L_2)
	.align		4
.L_2:
        /*0010*/ 	.word	index@(matmul_kernel)
        /*0014*/ 	.word	0x00000000


	//----- nvinfo : EIATTR_MIN_STACK_SIZE
	.align		4
.L_3:
        /*0018*/ 	.byte	0x04, 0x12
        /*001a*/ 	.short	(.L_5 - .L_4)
	.align		4
.L_4:
        /*001c*/ 	.word	index@(matmul_kernel)
        /*0020*/ 	.word	0x00000000
.L_5:


//--------------------- .nv.compat                --------------------------
	.section	.nv.compat,"",@"SHT_CUDA_COMPAT_INFO"
	.align	4
        /*0000*/ 	.byte	0x02, 0x09, 0x01, 0x00, 0x02, 0x02, 0x02, 0x00, 0x02, 0x05, 0x05, 0x00, 0x03, 0x07, 0x01, 0x01
        /*0010*/ 	.byte	0x02, 0x03, 0x00, 0x00, 0x02, 0x06, 0x01, 0x00, 0x04, 0x0b, 0x08, 0x00, 0x00, 0x00, 0x00, 0x00
        /*0020*/ 	.byte	0x00, 0x00, 0x00, 0x00


//--------------------- .nv.info.matmul_kernel    --------------------------
	.section	.nv.info.matmul_kernel,"",@"SHT_CUDA_INFO"
	.sectionflags	@""
	.align	4


	//----- nvinfo : EIATTR_CUDA_API_VERSION
	.align		4
        /*0000*/ 	.byte	0x04, 0x37
        /*0002*/ 	.short	(.L_7 - .L_6)
.L_6:
        /*0004*/ 	.word	0x00000082


	//----- nvinfo : EIATTR_KPARAM_INFO
	.align		4
.L_7:
        /*0008*/ 	.byte	0x04, 0x17
        /*000a*/ 	.short	(.L_9 - .L_8)
.L_8:
        /*000c*/ 	.word	0x00000000
        /*0010*/ 	.short	0x000d
        /*0012*/ 	.short	0x0048
        /*0014*/ 	.byte	0x00, 0xf4, 0x21, 0x00


	//----- nvinfo : EIATTR_KPARAM_INFO
	.align		4
.L_9:
        /*0018*/ 	.byte	0x04, 0x17
        /*001a*/ 	.short	(.L_11 - .L_10)
.L_10:
        /*001c*/ 	.word	0x00000000
        /*0020*/ 	.short	0x000c
        /*0022*/ 	.short	0x0040
        /*0024*/ 	.byte	0x00, 0xf4, 0x21, 0x00


	//----- nvinfo : EIATTR_KPARAM_INFO
	.align		4
.L_11:
        /*0028*/ 	.byte	0x04, 0x17
        /*002a*/ 	.short	(.L_13 - .L_12)
.L_12:
        /*002c*/ 	.word	0x00000000
        /*0030*/ 	.short	0x000b
        /*0032*/ 	.short	0x0038
        /*0034*/ 	.byte	0x00, 0xf0, 0x11, 0x00


	//----- nvinfo : EIATTR_KPARAM_INFO
	.align		4
.L_13:
        /*0038*/ 	.byte	0x04, 0x17
        /*003a*/ 	.short	(.L_15 - .L_14)
.L_14:
        /*003c*/ 	.word	0x00000000
        /*0040*/ 	.short	0x000a
        /*0042*/ 	.short	0x0034
        /*0044*/ 	.byte	0x00, 0xf0, 0x11, 0x00


	//----- nvinfo : EIATTR_KPARAM_INFO
	.align		4
.L_15:
        /*0048*/ 	.byte	0x04, 0x17
        /*004a*/ 	.short	(.L_17 - .L_16)
.L_16:
        /*004c*/ 	.word	0x00000000
        /*0050*/ 	.short	0x0009
        /*0052*/ 	.short	0x0030
        /*0054*/ 	.byte	0x00, 0xf0, 0x11, 0x00


	//----- nvinfo : EIATTR_KPARAM_INFO
	.align		4
.L_17:
        /*0058*/ 	.byte	0x04, 0x17
        /*005a*/ 	.short	(.L_19 - .L_18)
.L_18:
        /*005c*/ 	.word	0x00000000
        /*0060*/ 	.short	0x0008
        /*0062*/ 	.short	0x002c
        /*0064*/ 	.byte	0x00, 0xf0, 0x11, 0x00


	//----- nvinfo : EIATTR_KPARAM_INFO
	.align		4
.L_19:
        /*0068*/ 	.byte	0x04, 0x17
        /*006a*/ 	.short	(.L_21 - .L_20)
.L_20:
        /*006c*/ 	.word	0x00000000
        /*0070*/ 	.short	0x0007
        /*0072*/ 	.short	0x0028
        /*0074*/ 	.byte	0x00, 0xf0, 0x11, 0x00


	//----- nvinfo : EIATTR_KPARAM_INFO
	.align		4
.L_21:
        /*0078*/ 	.byte	0x04, 0x17
        /*007a*/ 	.short	(.L_23 - .L_22)
.L_22:
        /*007c*/ 	.word	0x00000000
        /*0080*/ 	.short	0x0006
        /*0082*/ 	.short	0x0024
        /*0084*/ 	.byte	0x00, 0xf0, 0x11, 0x00


	//----- nvinfo : EIATTR_KPARAM_INFO
	.align		4
.L_23:
        /*0088*/ 	.byte	0x04, 0x17
        /*008a*/ 	.short	(.L_25 - .L_24)
.L_24:
        /*008c*/ 	.word	0x00000000
        /*0090*/ 	.short	0x0005
        /*0092*/ 	.short	0x0020
        /*0094*/ 	.byte	0x00, 0xf0, 0x11, 0x00


	//----- nvinfo : EIATTR_KPARAM_INFO
	.align		4
.L_25:
        /*0098*/ 	.byte	0x04, 0x17
        /*009a*/ 	.short	(.L_27 - .L_26)
.L_26:
        /*009c*/ 	.word	0x00000000
        /*00a0*/ 	.short	0x0004
        /*00a2*/ 	.short	0x001c
        /*00a4*/ 	.byte	0x00, 0xf0, 0x11, 0x00


	//----- nvinfo : EIATTR_KPARAM_INFO
	.align		4
.L_27:
        /*00a8*/ 	.byte	0x04, 0x17
        /*00aa*/ 	.short	(.L_29 - .L_28)
.L_28:
        /*00ac*/ 	.word	0x00000000
        /*00b0*/ 	.short	0x0003
        /*00b2*/ 	.short	0x0018
        /*00b4*/ 	.byte	0x00, 0xf0, 0x11, 0x00


	//----- nvinfo : EIATTR_KPARAM_INFO
	.align		4
.L_29:
        /*00b8*/ 	.byte	0x04, 0x17
        /*00ba*/ 	.short	(.L_31 - .L_30)
.L_30:
        /*00bc*/ 	.word	0x00000000
        /*00c0*/ 	.short	0x0002
        /*00c2*/ 	.short	0x0010
        /*00c4*/ 	.byte	0x00, 0xf4, 0x21, 0x00


	//----- nvinfo : EIATTR_KPARAM_INFO
	.align		4
.L_31:
        /*00c8*/ 	.byte	0x04, 0x17
        /*00ca*/ 	.short	(.L_33 - .L_32)
.L_32:
        /*00cc*/ 	.word	0x00000000
        /*00d0*/ 	.short	0x0001
        /*00d2*/ 	.short	0x0008
        /*00d4*/ 	.byte	0x00, 0xf4, 0x21, 0x00


	//----- nvinfo : EIATTR_KPARAM_INFO
	.align		4
.L_33:
        /*00d8*/ 	.byte	0x04, 0x17
        /*00da*/ 	.short	(.L_35 - .L_34)
.L_34:
        /*00dc*/ 	.word	0x00000000
        /*00e0*/ 	.short	0x0000
        /*00e2*/ 	.short	0x0000
        /*00e4*/ 	.byte	0x00, 0xf4, 0x21, 0x00


	//----- nvinfo : EIATTR_SPARSE_MMA_MASK
	.align		4
.L_35:
        /*00e8*/ 	.byte	0x03, 0x50
        /*00ea*/ 	.short	0x0000


	//----- nvinfo : EIATTR_MAXREG_COUNT
	.align		4
        /*00ec*/ 	.byte	0x03, 0x1b
        /*00ee*/ 	.short	0x00ff


	//----- nvinfo : EIATTR_NUM_BARRIERS
	.align		4
        /*00f0*/ 	.byte	0x02, 0x4c
        /*00f2*/ 	.byte	0x01
	.zero		1


	//----- nvinfo : EIATTR_MERCURY_ISA_VERSION
	.align		4
        /*00f4*/ 	.byte	0x03, 0x5f
        /*00f6*/ 	.short	0x0101


	//----- nvinfo : EIATTR_EXIT_INSTR_OFFSETS
	.align		4
        /*00f8*/ 	.byte	0x04, 0x1c
        /*00fa*/ 	.short	(.L_37 - .L_36)


	//   ....[0]....
.L_36:
        /*00fc*/ 	.word	0x00003810


	//   ....[1]....
        /*0100*/ 	.word	0x00003830


	//----- nvinfo : EIATTR_REQNTID
	.align		4
.L_37:
        /*0104*/ 	.byte	0x04, 0x10
        /*0106*/ 	.short	(.L_39 - .L_38)
.L_38:
        /*0108*/ 	.word	0x00000080
        /*010c*/ 	.word	0x00000001
        /*0110*/ 	.word	0x00000001


	//----- nvinfo : EIATTR_CBANK_PARAM_SIZE
	.align		4
.L_39:
        /*0114*/ 	.byte	0x03, 0x19
        /*0116*/ 	.short	0x0050


	//----- nvinfo : EIATTR_PARAM_CBANK
	.align		4
        /*0118*/ 	.byte	0x04, 0x0a
        /*011a*/ 	.short	(.L_41 - .L_40)
	.align		4
.L_40:
        /*011c*/ 	.word	index@(.nv.constant0.matmul_kernel)
        /*0120*/ 	.short	0x0210
        /*0122*/ 	.short	0x0050


	//----- nvinfo : EIATTR_SW_WAR
	.align		4
.L_41:
        /*0124*/ 	.byte	0x04, 0x36
        /*0126*/ 	.short	(.L_43 - .L_42)
.L_42:
        /*0128*/ 	.word	0x00000008
.L_43:


//--------------------- .nv.callgraph             --------------------------
	.section	.nv.callgraph,"",@"SHT_CUDA_CALLGRAPH"
	.align	4
	.sectionentsize	8
	.align		4
        /*0000*/ 	.word	0x00000000
	.align		4
        /*0004*/ 	.word	0xffffffff
	.align		4
        /*0008*/ 	.word	0x00000000
	.align		4
        /*000c*/ 	.word	0xfffffffe
	.align		4
        /*0010*/ 	.word	0x00000000
	.align		4
        /*0014*/ 	.word	0xfffffffd
	.align		4
        /*0018*/ 	.word	0x00000000
	.align		4
        /*001c*/ 	.word	0xfffffffc


//--------------------- .text.matmul_kernel       --------------------------
	.section	.text.matmul_kernel,"ax",@progbits
	.align	128
        .global         matmul_kernel
        .type           matmul_kernel,@function
        .size           matmul_kernel,(.L_x_4 - matmul_kernel)
        .other          matmul_kernel,@"STO_CUDA_ENTRY STV_DEFAULT"
matmul_kernel:
.text.matmul_kernel:
[----:B------:R-:W-:Y:S08]  /*0000*/  LDC R1, c[0x0][0x28] ;  /* 0x00000a00ff017b82 */ /* 0x000ff00000000800 */
[----:B------:R-:W0:Y:S01]  /*0010*/  LDC.64 R28, c[0x0][0x228] ;  /* 0x00008a00ff1c7b82 */ /* 0x000e220000000a00 */
[----:B------:R-:W1:Y:S01]  /*0020*/  S2R R5, SR_CTAID.X ;  /* 0x0000000000057919 */ /* 0x000e620000002500 */
[----:B------:R-:W-:Y:S01]  /*0030*/  UMOV UR4, 0x400 ;  /* 0x0000040000047882 */ /* 0x000fe20000000000 */
[----:B------:R-:W-:Y:S01]  /*0040*/  ULDC.64 UR8, c[0x0][0x208] ;  /* 0x0000820000087ab9 */ /* 0x000fe20000000a00 */
[----:B------:R-:W-:-:S04]  /*0050*/  ULDC UR6, c[0x0][0x230] ;  /* 0x00008c0000067ab9 */ /* 0x000fc80000000800 */
[----:B------:R-:W2:Y:S08]  /*0060*/  LDC R24, c[0x0][0x230] ;  /* 0x00008c00ff187b82 */ /* 0x000eb00000000800 */
[----:B------:R-:W3:Y:S01]  /*0070*/  S2UR UR5, SR_CgaCtaId ;  /* 0x00000000000579c3 */ /* 0x000ee20000008800 */
[----:B0-----:R-:W-:-:S05]  /*0080*/  VIADD R0, R29, 0x3f ;  /* 0x0000003f1d007836 */ /* 0x001fca0000000000 */
[----:B------:R-:W-:Y:S01]  /*0090*/  SHF.R.S32.HI R3, RZ, 0x1f, R0 ;  /* 0x0000001fff037819 */ /* 0x000fe20000011400 */
[----:B--2---:R-:W-:-:S03]  /*00a0*/  VIADD R24, R24, 0x1f ;  /* 0x0000001f18187836 */ /* 0x004fc60000000000 */
[----:B------:R-:W-:Y:S02]  /*00b0*/  LEA.HI R3, R3, R0, RZ, 0x6 ;  /* 0x0000000003037211 */ /* 0x000fe400078f30ff */
[----:B-1----:R-:W-:Y:S02]  /*00c0*/  IABS R8, R5 ;  /* 0x0000000500087213 */ /* 0x002fe40000000000 */
[----:B------:R-:W-:Y:S01]  /*00d0*/  SHF.R.S32.HI R3, RZ, 0x6, R3 ;  /* 0x00000006ff037819 */ /* 0x000fe20000011403 */
[----:B---3--:R-:W-:-:S04]  /*00e0*/  ULEA UR4, UR5, UR4, 0x18 ;  /* 0x0000000405047291 */ /* 0x008fc8000f8ec03f */
[----:B------:R-:W-:-:S05]  /*00f0*/  IMAD.SHL.U32 R4, R3, 0x8, RZ ;  /* 0x0000000803047824 */ /* 0x000fca00078e00ff */
[-C--:B------:R-:W-:Y:S02]  /*0100*/  IABS R7, R4.reuse ;  /* 0x0000000400077213 */ /* 0x080fe40000000000 */
[----:B------:R-:W-:Y:S02]  /*0110*/  IABS R10, R4 ;  /* 0x00000004000a7213 */ /* 0x000fe40000000000 */
[----:B------:R-:W0:Y:S08]  /*0120*/  I2F.RP R0, R7 ;  /* 0x0000000700007306 */ /* 0x000e300000209400 */
[----:B0-----:R-:W0:Y:S02]  /*0130*/  MUFU.RCP R0, R0 ;  /* 0x0000000000007308 */ /* 0x001e240000001000 */
[----:B0-----:R-:W-:-:S02]  /*0140*/  VIADD R2, R0, 0xffffffe ;  /* 0x0ffffffe00027836 */ /* 0x001fc40000000000 */
[----:B------:R-:W-:-:S04]  /*0150*/  IMAD.MOV R0, RZ, RZ, -R10 ;  /* 0x000000ffff007224 */ /* 0x000fc800078e0a0a */
[----:B------:R0:W1:Y:S02]  /*0160*/  F2I.FTZ.U32.TRUNC.NTZ R3, R2 ;  /* 0x0000000200037305 */ /* 0x000064000021f000 */
[----:B0-----:R-:W-:Y:S02]  /*0170*/  IMAD.MOV.U32 R2, RZ, RZ, RZ ;  /* 0x000000ffff027224 */ /* 0x001fe400078e00ff */
[----:B-1----:R-:W-:-:S04]  /*0180*/  IMAD.MOV R6, RZ, RZ, -R3 ;  /* 0x000000ffff067224 */ /* 0x002fc800078e0a03 */
[----:B------:R-:W-:Y:S02]  /*0190*/  IMAD R9, R6, R7, RZ ;  /* 0x0000000706097224 */ /* 0x000fe400078e02ff */
[----:B------:R-:W-:Y:S02]  /*01a0*/  IMAD.MOV.U32 R6, RZ, RZ, R8 ;  /* 0x000000ffff067224 */ /* 0x000fe400078e0008 */
[----:B------:R-:W-:-:S06]  /*01b0*/  IMAD.HI.U32 R3, R3, R9, R2 ;  /* 0x0000000903037227 */ /* 0x000fcc00078e0002 */
[----:B------:R-:W-:-:S04]  /*01c0*/  IMAD.HI.U32 R3, R3, R6, RZ ;  /* 0x0000000603037227 */ /* 0x000fc800078e00ff */
[----:B------:R-:W-:-:S05]  /*01d0*/  IMAD R0, R3, R0, R6 ;  /* 0x0000000003007224 */ /* 0x000fca00078e0206 */
[----:B------:R-:W-:-:S13]  /*01e0*/  ISETP.GT.U32.AND P1, PT, R7, R0, PT ;  /* 0x000000000700720c */ /* 0x000fda0003f24070 */
[----:B------:R-:W-:Y:S02]  /*01f0*/  @!P1 IMAD.IADD R0, R0, 0x1, -R7 ;  /* 0x0000000100009824 */ /* 0x000fe400078e0a07 */
[----:B------:R-:W-:Y:S01]  /*0200*/  @!P1 VIADD R3, R3, 0x1 ;  /* 0x0000000103039836 */ /* 0x000fe20000000000 */
[----:B------:R-:W-:Y:S02]  /*0210*/  ISETP.NE.AND P1, PT, R4, RZ, PT ;  /* 0x000000ff0400720c */ /* 0x000fe40003f25270 */
[----:B------:R-:W-:Y:S02]  /*0220*/  ISETP.GE.U32.AND P0, PT, R0, R7, PT ;  /* 0x000000070000720c */ /* 0x000fe40003f06070 */
[----:B------:R-:W-:-:S04]  /*0230*/  LOP3.LUT R0, R5, R4, RZ, 0x3c, !PT ;  /* 0x0000000405007212 */ /* 0x000fc800078e3cff */
[----:B------:R-:W-:Y:S01]  /*0240*/  ISETP.GE.AND P2, PT, R0, RZ, PT ;  /* 0x000000ff0000720c */ /* 0x000fe20003f46270 */
[----:B------:R-:W-:-:S06]  /*0250*/  VIADD R0, R28, 0x1f ;  /* 0x0000001f1c007836 */ /* 0x000fcc0000000000 */
[----:B------:R-:W-:-:S04]  /*0260*/  @P0 VIADD R3, R3, 0x1 ;  /* 0x0000000103030836 */ /* 0x000fc80000000000 */
[----:B------:R-:W-:Y:S01]  /*0270*/  IMAD.MOV.U32 R2, RZ, RZ, R3 ;  /* 0x000000ffff027224 */ /* 0x000fe200078e0003 */
[----:B------:R-:W-:-:S03]  /*0280*/  SHF.R.S32.HI R3, RZ, 0x1f, R0 ;  /* 0x0000001fff037819 */ /* 0x000fc60000011400 */
[----:B------:R-:W-:Y:S01]  /*0290*/  @!P2 IMAD.MOV R2, RZ, RZ, -R2 ;  /* 0x000000ffff02a224 */ /* 0x000fe200078e0a02 */
[----:B------:R-:W-:Y:S02]  /*02a0*/  @!P1 LOP3.LUT R2, RZ, R4, RZ, 0x33, !PT ;  /* 0x00000004ff029212 */ /* 0x000fe400078e33ff */
[----:B------:R-:W-:-:S03]  /*02b0*/  LEA.HI R3, R3, R0, RZ, 0x5 ;  /* 0x0000000003037211 */ /* 0x000fc600078f28ff */
[----:B------:R-:W-:Y:S02]  /*02c0*/  IMAD.SHL.U32 R6, R2, 0x8, RZ ;  /* 0x0000000802067824 */ /* 0x000fe400078e00ff */
[----:B------:R-:W-:-:S03]  /*02d0*/  IMAD.MOV R2, RZ, RZ, -R2 ;  /* 0x000000ffff027224 */ /* 0x000fc600078e0a02 */
[----:B------:R-:W-:Y:S01]  /*02e0*/  LEA.HI.SX32 R3, R3, -R6, 0x1b ;  /* 0x8000000603037211 */ /* 0x000fe200078fdaff */
[----:B------:R-:W-:-:S03]  /*02f0*/  IMAD R11, R4, R2, R5 ;  /* 0x00000002040b7224 */ /* 0x000fc600078e0205 */
[----:B------:R-:W-:-:S04]  /*0300*/  VIMNMX R8, R3, 0x8, PT ;  /* 0x0000000803087848 */ /* 0x000fc80003fe0100 */
[-C--:B------:R-:W-:Y:S02]  /*0310*/  IABS R7, R8.reuse ;  /* 0x0000000800077213 */ /* 0x080fe40000000000 */
[----:B------:R-:W-:Y:S02]  /*0320*/  IABS R4, R8 ;  /* 0x0000000800047213 */ /* 0x000fe40000000000 */
[----:B------:R-:W0:Y:S08]  /*0330*/  I2F.RP R0, R7 ;  /* 0x0000000700007306 */ /* 0x000e300000209400 */
[----:B0-----:R-:W0:Y:S02]  /*0340*/  MUFU.RCP R0, R0 ;  /* 0x0000000000007308 */ /* 0x001e240000001000 */
[----:B0-----:R-:W-:-:S02]  /*0350*/  VIADD R3, R0, 0xffffffe ;  /* 0x0ffffffe00037836 */ /* 0x001fc40000000000 */
[----:B------:R-:W-:-:S04]  /*0360*/  IMAD.MOV R0, RZ, RZ, -R4 ;  /* 0x000000ffff007224 */ /* 0x000fc800078e0a04 */
[----:B------:R-:W0:Y:S02]  /*0370*/  F2I.FTZ.U32.TRUNC.NTZ R3, R3 ;  /* 0x0000000300037305 */ /* 0x000e24000021f000 */
[----:B0-----:R-:W-:-:S04]  /*0380*/  IMAD.MOV R9, RZ, RZ, -R3 ;  /* 0x000000ffff097224 */ /* 0x001fc800078e0a03 */
[----:B------:R-:W-:Y:S01]  /*0390*/  IMAD.MOV.U32 R2, RZ, RZ, R9 ;  /* 0x000000ffff027224 */ /* 0x000fe200078e0009 */
[----:B------:R-:W-:-:S03]  /*03a0*/  IABS R9, R11 ;  /* 0x0000000b00097213 */ /* 0x000fc60000000000 */
[----:B------:R-:W-:Y:S02]  /*03b0*/  IMAD R5, R2, R7, RZ ;  /* 0x0000000702057224 */ /* 0x000fe400078e02ff */
[----:B------:R-:W-:-:S04]  /*03c0*/  IMAD.MOV.U32 R2, RZ, RZ, RZ ;  /* 0x000000ffff027224 */ /* 0x000fc800078e00ff */
[----:B------:R-:W-:Y:S01]  /*03d0*/  IMAD.HI.U32 R2, R3, R5, R2 ;  /* 0x0000000503027227 */ /* 0x000fe200078e0002 */
[----:B------:R-:W-:-:S04]  /*03e0*/  LOP3.LUT R3, R11, R8, RZ, 0x3c, !PT ;  /* 0x000000080b037212 */ /* 0x000fc800078e3cff */
[----:B------:R-:W-:Y:S01]  /*03f0*/  ISETP.GE.AND P2, PT, R3, RZ, PT ;  /* 0x000000ff0300720c */ /* 0x000fe20003f46270 */
[----:B------:R-:W-:-:S04]  /*0400*/  IMAD.HI.U32 R2, R2, R9, RZ ;  /* 0x0000000902027227 */ /* 0x000fc800078e00ff */
[----:B------:R-:W-:-:S05]  /*0410*/  IMAD R0, R2, R0, R9 ;  /* 0x0000000002007224 */ /* 0x000fca00078e0209 */
[----:B------:R-:W-:-:S13]  /*0420*/  ISETP.GT.U32.AND P1, PT, R7, R0, PT ;  /* 0x000000000700720c */ /* 0x000fda0003f24070 */
[----:B------:R-:W-:Y:S02]  /*0430*/  @!P1 IMAD.IADD R0, R0, 0x1, -R7 ;  /* 0x0000000100009824 */ /* 0x000fe400078e0a07 */
[----:B------:R-:W-:Y:S01]  /*0440*/  @!P1 VIADD R2, R2, 0x1 ;  /* 0x0000000102029836 */ /* 0x000fe20000000000 */
[----:B------:R-:W-:Y:S02]  /*0450*/  ISETP.NE.AND P1, PT, R8, RZ, PT ;  /* 0x000000ff0800720c */ /* 0x000fe40003f25270 */
[----:B------:R-:W-:Y:S02]  /*0460*/  ISETP.GE.U32.AND P0, PT, R0, R7, PT ;  /* 0x000000070000720c */ /* 0x000fe40003f06070 */
[----:B------:R-:W0:Y:S11]  /*0470*/  S2R R0, SR_TID.X ;  /* 0x0000000000007919 */ /* 0x000e360000002100 */
[----:B------:R-:W-:Y:S01]  /*0480*/  @P0 VIADD R2, R2, 0x1 ;  /* 0x0000000102020836 */ /* 0x000fe20000000000 */
[----:B------:R-:W-:-:S03]  /*0490*/  ISETP.GT.AND P0, PT, R24, 0x1f, PT ;  /* 0x0000001f1800780c */ /* 0x000fc60003f04270 */
[----:B------:R-:W-:Y:S01]  /*04a0*/  @!P2 IMAD.MOV R2, RZ, RZ, -R2 ;  /* 0x000000ffff02a224 */ /* 0x000fe200078e0a02 */
[----:B------:R-:W-:-:S05]  /*04b0*/  @!P1 LOP3.LUT R2, RZ, R8, RZ, 0x33, !PT ;  /* 0x00000008ff029212 */ /* 0x000fca00078e33ff */
[----:B------:R-:W-:Y:S02]  /*04c0*/  IMAD.MOV R3, RZ, RZ, -R2 ;  /* 0x000000ffff037224 */ /* 0x000fe400078e0a02 */
[----:B------:R-:W-:Y:S02]  /*04d0*/  IMAD.SHL.U32 R9, R2, 0x40, RZ ;  /* 0x0000004002097824 */ /* 0x000fe400078e00ff */
[----:B------:R-:W-:-:S04]  /*04e0*/  IMAD R3, R8, R3, R11 ;  /* 0x0000000308037224 */ /* 0x000fc800078e020b */
[----:B------:R-:W-:Y:S01]  /*04f0*/  IMAD.IADD R19, R6, 0x1, R3 ;  /* 0x0000000106137824 */ /* 0x000fe200078e0203 */
[----:B0-----:R-:W-:Y:S02]  /*0500*/  SHF.R.U32.HI R98, RZ, 0x5, R0 ;  /* 0x00000005ff627819 */ /* 0x001fe40000011600 */
[----:B------:R-:W-:Y:S02]  /*0510*/  LOP3.LUT R92, R0, 0x1f, RZ, 0xc0, !PT ;  /* 0x0000001f005c7812 */ /* 0x000fe400078ec0ff */
[----:B------:R-:W-:-:S03]  /*0520*/  SGXT.U32 R98, R98, 0x2 ;  /* 0x000000026262781a */ /* 0x000fc60000000000 */
[----:B------:R-:W-:Y:S01]  /*0530*/  IMAD R18, R19, 0x20, R92 ;  /* 0x0000002013127824 */ /* 0x000fe200078e025c */
[C---:B------:R-:W-:Y:S02]  /*0540*/  LOP3.LUT R2, R9.reuse, R98, RZ, 0xfc, !PT ;  /* 0x0000006209027212 */ /* 0x040fe400078efcff */
[C-C-:B------:R-:W-:Y:S02]  /*0550*/  LOP3.LUT R3, R9.reuse, 0x4, R98.reuse, 0xfe, !PT ;  /* 0x0000000409037812 */ /* 0x140fe400078efe62 */
[C-C-:B------:R-:W-:Y:S02]  /*0560*/  LOP3.LUT R4, R9.reuse, 0x8, R98.reuse, 0xfe, !PT ;  /* 0x0000000809047812 */ /* 0x140fe400078efe62 */
[C-C-:B------:R-:W-:Y:S02]  /*0570*/  LOP3.LUT R5, R9.reuse, 0xc, R98.reuse, 0xfe, !PT ;  /* 0x0000000c09057812 */ /* 0x140fe400078efe62 */
[C-C-:B------:R-:W-:Y:S02]  /*0580*/  LOP3.LUT R6, R9.reuse, 0x10, R98.reuse, 0xfe, !PT ;  /* 0x0000001009067812 */ /* 0x140fe400078efe62 */
[----:B------:R-:W-:-:S02]  /*0590*/  LOP3.LUT R7, R9, 0x14, R98, 0xfe, !PT ;  /* 0x0000001409077812 */ /* 0x000fc400078efe62 */
[----:B------:R-:W-:Y:S02]  /*05a0*/  LOP3.LUT R8, R9, 0x18, R98, 0xfe, !PT ;  /* 0x0000001809087812 */ /* 0x000fe400078efe62 */
[C---:B------:R-:W-:Y:S02]  /*05b0*/  LOP3.LUT R112, R98.reuse, 0x4, RZ, 0xfc, !PT ;  /* 0x0000000462707812 */ /* 0x040fe400078efcff */
[C---:B------:R-:W-:Y:S02]  /*05c0*/  LOP3.LUT R110, R98.reuse, 0x8, RZ, 0xfc, !PT ;  /* 0x00000008626e7812 */ /* 0x040fe400078efcff */
[C---:B------:R-:W-:Y:S02]  /*05d0*/  LOP3.LUT R108, R98.reuse, 0xc, RZ, 0xfc, !PT ;  /* 0x0000000c626c7812 */ /* 0x040fe400078efcff */
[C---:B------:R-:W-:Y:S02]  /*05e0*/  LOP3.LUT R106, R98.reuse, 0x10, RZ, 0xfc, !PT ;  /* 0x00000010626a7812 */ /* 0x040fe400078efcff */
[----:B------:R-:W-:-:S02]  /*05f0*/  LOP3.LUT R104, R98, 0x14, RZ, 0xfc, !PT ;  /* 0x0000001462687812 */ /* 0x000fc400078efcff */
[C---:B------:R-:W-:Y:S02]  /*0600*/  LOP3.LUT R102, R98.reuse, 0x18, RZ, 0xfc, !PT ;  /* 0x0000001862667812 */ /* 0x040fe400078efcff */
[----:B------:R-:W-:Y:S02]  /*0610*/  LOP3.LUT R100, R98, 0x1c, RZ, 0xfc, !PT ;  /* 0x0000001c62647812 */ /* 0x000fe400078efcff */
[----:B------:R-:W-:Y:S02]  /*0620*/  LOP3.LUT R9, R9, 0x1c, R98, 0xfe, !PT ;  /* 0x0000001c09097812 */ /* 0x000fe400078efe62 */
[C---:B------:R-:W-:Y:S02]  /*0630*/  LOP3.LUT R10, R2.reuse, 0x20, RZ, 0xfc, !PT ;  /* 0x00000020020a7812 */ /* 0x040fe400078efcff */
[C---:B------:R-:W-:Y:S02]  /*0640*/  LOP3.LUT R11, R2.reuse, 0x24, RZ, 0xfc, !PT ;  /* 0x00000024020b7812 */ /* 0x040fe400078efcff */
[----:B------:R-:W-:-:S02]  /*0650*/  LOP3.LUT R12, R2, 0x28, RZ, 0xfc, !PT ;  /* 0x00000028020c7812 */ /* 0x000fc400078efcff */
[C---:B------:R-:W-:Y:S02]  /*0660*/  LOP3.LUT R13, R2.reuse, 0x2c, RZ, 0xfc, !PT ;  /* 0x0000002c020d7812 */ /* 0x040fe400078efcff */
[C---:B------:R-:W-:Y:S02]  /*0670*/  LOP3.LUT R14, R2.reuse, 0x30, RZ, 0xfc, !PT ;  /* 0x00000030020e7812 */ /* 0x040fe400078efcff */
[C---:B------:R-:W-:Y:S02]  /*0680*/  LOP3.LUT R15, R2.reuse, 0x34, RZ, 0xfc, !PT ;  /* 0x00000034020f7812 */ /* 0x040fe400078efcff */
[C---:B------:R-:W-:Y:S02]  /*0690*/  LOP3.LUT R16, R2.reuse, 0x38, RZ, 0xfc, !PT ;  /* 0x0000003802107812 */ /* 0x040fe400078efcff */
[----:B------:R-:W-:Y:S01]  /*06a0*/  LOP3.LUT R17, R2, 0x3c, RZ, 0xfc, !PT ;  /* 0x0000003c02117812 */ /* 0x000fe200078efcff */
[----:B------:R-:W-:Y:S06]  /*06b0*/  @P0 BRA `(.L_x_0) ;  /* 0x0000000000280947 */ /* 0x000fec0003800000 */
[----:B------:R-:W-:Y:S01]  /*06c0*/  IMAD.SHL.U32 R19, R0, 0x2, RZ ;  /* 0x0000000200137824 */ /* 0x000fe200078e00ff */
[----:B------:R-:W-:Y:S02]  /*06d0*/  CS2R R56, SRZ ;  /* 0x0000000000387805 */ /* 0x000fe4000001ff00 */
[----:B------:R-:W-:Y:S02]  /*06e0*/  CS2R R58, SRZ ;  /* 0x00000000003a7805 */ /* 0x000fe4000001ff00 */
[----:B------:R-:W-:Y:S02]  /*06f0*/  CS2R R52, SRZ ;  /* 0x0000000000347805 */ /* 0x000fe4000001ff00 */
[----:B------:R-:W-:Y:S02]  /*0700*/  CS2R R54, SRZ ;  /* 0x0000000000367805 */ /* 0x000fe4000001ff00 */
[----:B------:R-:W-:Y:S02]  /*0710*/  CS2R R48, SRZ ;  /* 0x0000000000307805 */ /* 0x000fe4000001ff00 */
[----:B------:R-:W-:-:S02]  /*0720*/  CS2R R50, SRZ ;  /* 0x0000000000327805 */ /* 0x000fc4000001ff00 */
[----:B------:R-:W-:Y:S02]  /*0730*/  CS2R R44, SRZ ;  /* 0x00000000002c7805 */ /* 0x000fe4000001ff00 */
[----:B------:R-:W-:Y:S01]  /*0740*/  CS2R R46, SRZ ;  /* 0x00000000002e7805 */ /* 0x000fe2000001ff00 */
[----:B------:R-:W-:Y:S06]  /*0750*/  BRA `(.L_x_1) ;  /* 0x0000002400747947 */ /* 0x000fec0003800000 */
.L_x_0:
[----:B------:R-:W-:Y:S01]  /*0760*/  IABS R47, R29 ;  /* 0x0000001d002f7213 */ /* 0x000fe20000000000 */
[----:B------:R-:W-:Y:S01]  /*0770*/  ULDC UR5, c[0x0][0x240] ;  /* 0x0000900000057ab9 */ /* 0x000fe20000000800 */
[----:B------:R-:W-:Y:S01]  /*0780*/  IABS R49, R28 ;  /* 0x0000001c00317213 */ /* 0x000fe20000000000 */
[----:B------:R-:W-:Y:S01]  /*0790*/  ULDC.64 UR12, c[0x0][0x218] ;  /* 0x00008600000c7ab9 */ /* 0x000fe20000000a00 */
[----:B------:R-:W0:Y:S01]  /*07a0*/  I2F.RP R19, R47 ;  /* 0x0000002f00137306 */ /* 0x000e220000209400 */
[----:B------:R-:W-:Y:S01]  /*07b0*/  IABS R32, R16 ;  /* 0x0000001000207213 */ /* 0x000fe20000000000 */
[----:B------:R-:W-:Y:S01]  /*07c0*/  ULDC UR7, c[0x0][0x234] ;  /* 0x00008d0000077ab9 */ /* 0x000fe20000000800 */
[----:B------:R-:W-:Y:S01]  /*07d0*/  IABS R30, R17 ;  /* 0x00000011001e7213 */ /* 0x000fe20000000000 */
[----:B------:R-:W-:Y:S01]  /*07e0*/  ULDC.64 UR10, c[0x0][0x210] ;  /* 0x00008400000a7ab9 */ /* 0x000fe20000000a00 */
[----:B------:R-:W-:Y:S02]  /*07f0*/  IABS R36, R12 ;  /* 0x0000000c00247213 */ /* 0x000fe40000000000 */
[----:B------:R-:W-:-:S02]  /*0800*/  CS2R R56, SRZ ;  /* 0x0000000000387805 */ /* 0x000fc4000001ff00 */
[----:B------:R-:W-:Y:S01]  /*0810*/  IABS R44, R2 ;  /* 0x00000002002c7213 */ /* 0x000fe20000000000 */
[----:B------:R-:W1:Y:S01]  /*0820*/  I2F.RP R25, R49 ;  /* 0x0000003100197306 */ /* 0x000e620000209400 */
[----:B------:R-:W-:Y:S02]  /*0830*/  IABS R38, R11 ;  /* 0x0000000b00267213 */ /* 0x000fe40000000000 */
[----:B------:R-:W-:Y:S02]  /*0840*/  CS2R R58, SRZ ;  /* 0x00000000003a7805 */ /* 0x000fe4000001ff00 */
[----:B------:R-:W-:Y:S02]  /*0850*/  IABS R40, R8 ;  /* 0x0000000800287213 */ /* 0x000fe40000000000 */
[----:B------:R-:W-:Y:S02]  /*0860*/  CS2R R52, SRZ ;  /* 0x0000000000347805 */ /* 0x000fe4000001ff00 */
[----:B------:R-:W-:-:S02]  /*0870*/  IABS R42, R7 ;  /* 0x00000007002a7213 */ /* 0x000fc40000000000 */
[----:B------:R-:W-:Y:S02]  /*0880*/  CS2R R54, SRZ ;  /* 0x0000000000367805 */ /* 0x000fe4000001ff00 */
[----:B------:R-:W-:Y:S01]  /*0890*/  IABS R48, R18 ;  /* 0x0000001200307213 */ /* 0x000fe20000000000 */
[----:B0-----:R-:W0:Y:S01]  /*08a0*/  MUFU.RCP R19, R19 ;  /* 0x0000001300137308 */ /* 0x001e220000001000 */
[C---:B------:R-:W-:Y:S02]  /*08b0*/  LOP3.LUT R85, R0.reuse, 0x7f, RZ, 0xc0, !PT ;  /* 0x0000007f00557812 */ /* 0x040fe400078ec0ff */
[----:B------:R-:W-:Y:S02]  /*08c0*/  CS2R R50, SRZ ;  /* 0x0000000000327805 */ /* 0x000fe4000001ff00 */
[C---:B------:R-:W-:Y:S02]  /*08d0*/  LOP3.LUT R87, R85.reuse, 0x8, RZ, 0x3c, !PT ;  /* 0x0000000855577812 */ /* 0x040fe400078e3cff */
[C---:B------:R-:W-:Y:S01]  /*08e0*/  LOP3.LUT R89, R85.reuse, 0x10, RZ, 0x3c, !PT ;  /* 0x0000001055597812 */ /* 0x040fe200078e3cff */
[----:B-1----:R-:W1:Y:S01]  /*08f0*/  MUFU.RCP R25, R25 ;  /* 0x0000001900197308 */ /* 0x002e620000001000 */
[----:B------:R-:W-:Y:S01]  /*0900*/  LOP3.LUT R91, R85, 0x18, RZ, 0x3c, !PT ;  /* 0x00000018555b7812 */ /* 0x000fe200078e3cff */
[----:B0-----:R-:W-:Y:S01]  /*0910*/  VIADD R20, R19, 0xffffffe ;  /* 0x0ffffffe13147836 */ /* 0x001fe20000000000 */
[----:B------:R-:W-:-:S05]  /*0920*/  LOP3.LUT R19, R0, 0x60, RZ, 0xc0, !PT ;  /* 0x0000006000137812 */ /* 0x000fca00078ec0ff */
[----:B------:R0:W2:Y:S01]  /*0930*/  F2I.FTZ.U32.TRUNC.NTZ R21, R20 ;  /* 0x0000001400157305 */ /* 0x0000a2000021f000 */
[----:B-1----:R-:W-:Y:S01]  /*0940*/  VIADD R22, R25, 0xffffffe ;  /* 0x0ffffffe19167836 */ /* 0x002fe20000000000 */
[----:B------:R-:W-:-:S06]  /*0950*/  SHF.R.S32.HI R25, RZ, 0x2, R0 ;  /* 0x00000002ff197819 */ /* 0x000fcc0000011400 */
[----:B------:R-:W1:Y:S01]  /*0960*/  F2I.FTZ.U32.TRUNC.NTZ R23, R22 ;  /* 0x0000001600177305 */ /* 0x000e62000021f000 */
[----:B0-----:R-:W-:Y:S01]  /*0970*/  IMAD.MOV.U32 R20, RZ, RZ, RZ ;  /* 0x000000ffff147224 */ /* 0x001fe200078e00ff */
[----:B------:R-:W-:Y:S01]  /*0980*/  SGXT R25, R25, 0x1 ;  /* 0x000000011919781a */ /* 0x000fe20000000200 */
[----:B--2---:R-:W-:-:S04]  /*0990*/  IMAD.MOV R26, RZ, RZ, -R21 ;  /* 0x000000ffff1a7224 */ /* 0x004fc800078e0a15 */
[----:B------:R-:W-:Y:S01]  /*09a0*/  IMAD R27, R26, R47, RZ ;  /* 0x0000002f1a1b7224 */ /* 0x000fe200078e02ff */
[----:B------:R-:W-:-:S03]  /*09b0*/  LOP3.LUT R26, R25, 0x90, RZ, 0xc0, !PT ;  /* 0x00000090191a7812 */ /* 0x000fc600078ec0ff */
[----:B------:R-:W-:-:S04]  /*09c0*/  IMAD.HI.U32 R21, R21, R27, R20 ;  /* 0x0000001b15157227 */ /* 0x000fc800078e0014 */
[----:B-1----:R-:W-:Y:S02]  /*09d0*/  IMAD.MOV R34, RZ, RZ, -R23 ;  /* 0x000000ffff227224 */ /* 0x002fe400078e0a17 */
[----:B------:R-:W-:-:S04]  /*09e0*/  IMAD.HI.U32 R22, R21, R32, RZ ;  /* 0x0000002015167227 */ /* 0x000fc800078e00ff */
[----:B------:R-:W-:-:S04]  /*09f0*/  IMAD.HI.U32 R20, R21, R30, RZ ;  /* 0x0000001e15147227 */ /* 0x000fc800078e00ff */
[----:B------:R-:W-:Y:S02]  /*0a00*/  IMAD.MOV R25, RZ, RZ, -R22 ;  /* 0x000000ffff197224 */ /* 0x000fe400078e0a16 */
[----:B------:R-:W-:Y:S01]  /*0a10*/  IMAD R37, R34, R49, RZ ;  /* 0x0000003122257224 */ /* 0x000fe200078e02ff */
[----:B------:R-:W-:Y:S01]  /*0a20*/  IABS R34, R13 ;  /* 0x0000000d00227213 */ /* 0x000fe20000000000 */
[----:B------:R-:W-:Y:S02]  /*0a30*/  IMAD.MOV.U32 R22, RZ, RZ, RZ ;  /* 0x000000ffff167224 */ /* 0x000fe400078e00ff */
[----:B------:R-:W-:Y:S02]  /*0a40*/  IMAD.MOV R20, RZ, RZ, -R20 ;  /* 0x000000ffff147224 */ /* 0x000fe400078e0a14 */
[----:B------:R-:W-:-:S04]  /*0a50*/  IMAD.HI.U32 R37, R23, R37, R22 ;  /* 0x0000002517257227 */ /* 0x000fc800078e0016 */
[----:B------:R-:W-:Y:S01]  /*0a60*/  IMAD R22, R47, R20, R30 ;  /* 0x000000142f167224 */ /* 0x000fe200078e021e */
[----:B------:R-:W-:Y:S01]  /*0a70*/  IABS R30, R15 ;  /* 0x0000000f001e7213 */ /* 0x000fe20000000000 */
[----:B------:R-:W-:Y:S02]  /*0a80*/  IMAD R46, R19, 0x8, R26 ;  /* 0x00000008132e7824 */ /* 0x000fe400078e021a */
[----:B------:R-:W-:Y:S01]  /*0a90*/  IMAD R23, R47, R25, R32 ;  /* 0x000000192f177224 */ /* 0x000fe200078e0220 */
[----:B------:R-:W-:Y:S01]  /*0aa0*/  IABS R32, R14 ;  /* 0x0000000e00207213 */ /* 0x000fe20000000000 */
[----:B------:R-:W-:Y:S01]  /*0ab0*/  IMAD.HI.U32 R19, R21, R30, RZ ;  /* 0x0000001e15137227 */ /* 0x000fe200078e00ff */
[C---:B------:R-:W-:Y:S02]  /*0ac0*/  ISETP.GT.U32.AND P0, PT, R47.reuse, R22, PT ;  /* 0x000000162f00720c */ /* 0x040fe40003f04070 */
[----:B------:R-:W-:Y:S01]  /*0ad0*/  ISETP.GT.U32.AND P1, PT, R47, R23, PT ;  /* 0x000000172f00720c */ /* 0x000fe20003f24070 */
[----:B------:R-:W-:-:S04]  /*0ae0*/  IMAD.HI.U32 R25, R21, R34, RZ ;  /* 0x0000002215197227 */ /* 0x000fc800078e00ff */
[----:B------:R-:W-:-:S04]  /*0af0*/  IMAD.HI.U32 R26, R21, R36, RZ ;  /* 0x00000024151a7227 */ /* 0x000fc800078e00ff */
[----:B------:R-:W-:Y:S02]  /*0b00*/  IMAD.MOV R19, RZ, RZ, -R19 ;  /* 0x000000ffff137224 */ /* 0x000fe400078e0a13 */
[----:B------:R-:W-:Y:S02]  /*0b10*/  IMAD.MOV R25, RZ, RZ, -R25 ;  /* 0x000000ffff197224 */ /* 0x000fe400078e0a19 */
[----:B------:R-:W-:Y:S02]  /*0b20*/  IMAD.MOV R31, RZ, RZ, -R26 ;  /* 0x000000ffff1f7224 */ /* 0x000fe400078e0a1a */
[C---:B------:R-:W-:Y:S02]  /*0b30*/  IMAD R26, R47.reuse, R19, R30 ;  /* 0x000000132f1a7224 */ /* 0x040fe400078e021e */
[----:B------:R-:W-:Y:S02]  /*0b40*/  IMAD R30, R47, R25, R34 ;  /* 0x000000192f1e7224 */ /* 0x000fe400078e0222 */
[----:B------:R-:W-:Y:S01]  /*0b50*/  IMAD.HI.U32 R34, R21, R44, RZ ;  /* 0x0000002c15227227 */ /* 0x000fe200078e00ff */
[----:B------:R-:W-:-:S02]  /*0b60*/  ISETP.GT.U32.AND P2, PT, R47, R26, PT ;  /* 0x0000001a2f00720c */ /* 0x000fc40003f44070 */
[----:B------:R-:W-:Y:S01]  /*0b70*/  ISETP.GT.U32.AND P4, PT, R47, R30, PT ;  /* 0x0000001e2f00720c */ /* 0x000fe20003f84070 */
[----:B------:R-:W-:-:S04]  /*0b80*/  IMAD.HI.U32 R20, R21, R32, RZ ;  /* 0x0000002015147227 */ /* 0x000fc800078e00ff */
[----:B------:R-:W-:-:S04]  /*0b90*/  IMAD.HI.U32 R27, R21, R38, RZ ;  /* 0x00000026151b7227 */ /* 0x000fc800078e00ff */
[----:B------:R-:W-:Y:S02]  /*0ba0*/  IMAD.MOV R41, RZ, RZ, -R34 ;  /* 0x000000ffff297224 */ /* 0x000fe400078e0a22 */
[----:B------:R-:W-:Y:S02]  /*0bb0*/  IMAD.MOV R20, RZ, RZ, -R20 ;  /* 0x000000ffff147224 */ /* 0x000fe400078e0a14 */
[----:B------:R-:W-:Y:S02]  /*0bc0*/  IMAD.MOV R33, RZ, RZ, -R27 ;  /* 0x000000ffff217224 */ /* 0x000fe400078e0a1b */
[C---:B------:R-:W-:Y:S01]  /*0bd0*/  IMAD R41, R47.reuse, R41, R44 ;  /* 0x000000292f297224 */ /* 0x040fe200078e022c */
[----:B------:R-:W-:Y:S01]  /*0be0*/  IABS R44, R3 ;  /* 0x00000003002c7213 */ /* 0x000fe20000000000 */
[C---:B------:R-:W-:Y:S02]  /*0bf0*/  IMAD R27, R47.reuse, R20, R32 ;  /* 0x000000142f1b7224 */ /* 0x040fe400078e0220 */
[C---:B------:R-:W-:Y:S01]  /*0c00*/  IMAD R31, R47.reuse, R31, R36 ;  /* 0x0000001f2f1f7224 */ /* 0x040fe200078e0224 */
[----:B------:R-:W-:Y:S01]  /*0c10*/  IABS R36, R10 ;  /* 0x0000000a00247213 */ /* 0x000fe20000000000 */
[C---:B------:R-:W-:Y:S01]  /*0c20*/  IMAD R32, R47.reuse, R33, R38 ;  /* 0x000000212f207224 */ /* 0x040fe200078e0226 */
[----:B------:R-:W-:Y:S01]  /*0c30*/  IABS R38, R9 ;  /* 0x0000000900267213 */ /* 0x000fe20000000000 */
[----:B------:R-:W-:Y:S01]  /*0c40*/  @!P0 IMAD.IADD R22, R22, 0x1, -R47 ;  /* 0x0000000116168824 */ /* 0x000fe200078e0a2f */
[----:B------:R-:W-:Y:S01]  /*0c50*/  ISETP.GT.U32.AND P3, PT, R47, R41, PT ;  /* 0x000000292f00720c */ /* 0x000fe20003f64070 */
[----:B------:R-:W-:Y:S01]  /*0c60*/  IMAD.HI.U32 R19, R21, R36, RZ ;  /* 0x0000002415137227 */ /* 0x000fe200078e00ff */
[----:B------:R-:W-:-:S02]  /*0c70*/  ISETP.GT.U32.AND P5, PT, R47, R31, PT ;  /* 0x0000001f2f00720c */ /* 0x000fc40003fa4070 */
[----:B------:R-:W-:Y:S01]  /*0c80*/  ISETP.GT.U32.AND P0, PT, R47, R22, PT ;  /* 0x000000162f00720c */ /* 0x000fe20003f04070 */
[----:B------:R-:W-:-:S04]  /*0c90*/  IMAD.HI.U32 R20, R21, R38, RZ ;  /* 0x0000002615147227 */ /* 0x000fc800078e00ff */
[----:B------:R-:W-:-:S04]  /*0ca0*/  IMAD.HI.U32 R25, R21, R40, RZ ;  /* 0x0000002815197227 */ /* 0x000fc800078e00ff */
[----:B------:R-:W-:-:S04]  /*0cb0*/  IMAD.HI.U32 R33, R21, R42, RZ ;  /* 0x0000002a15217227 */ /* 0x000fc800078e00ff */
[----:B------:R-:W-:Y:S02]  /*0cc0*/  IMAD.MOV R19, RZ, RZ, -R19 ;  /* 0x000000ffff137224 */ /* 0x000fe400078e0a13 */
[----:B------:R-:W-:Y:S02]  /*0cd0*/  IMAD.MOV R20, RZ, RZ, -R20 ;  /* 0x000000ffff147224 */ /* 0x000fe400078e0a14 */
[----:B------:R-:W-:Y:S02]  /*0ce0*/  IMAD.MOV R25, RZ, RZ, -R25 ;  /* 0x000000ffff197224 */ /* 0x000fe400078e0a19 */
[----:B------:R-:W-:Y:S02]  /*0cf0*/  IMAD.MOV R39, RZ, RZ, -R33 ;  /* 0x000000ffff277224 */ /* 0x000fe400078e0a21 */
[----:B------:R-:W-:Y:S02]  /*0d00*/  @!P1 IMAD.IADD R23, R23, 0x1, -R47 ;  /* 0x0000000117179824 */ /* 0x000fe400078e0a2f */
[----:B------:R-:W-:-:S02]  /*0d10*/  IMAD R33, R47, R19, R36 ;  /* 0x000000132f217224 */ /* 0x000fc400078e0224 */
[----:B------:R-:W-:Y:S01]  /*0d20*/  IMAD R34, R47, R20, R38 ;  /* 0x000000142f227224 */ /* 0x000fe200078e0226 */
[----:B------:R-:W-:Y:S01]  /*0d30*/  IABS R38, R6 ;  /* 0x0000000600267213 */ /* 0x000fe20000000000 */
[--C-:B------:R-:W-:Y:S01]  /*0d40*/  @!P3 IMAD.IADD R41, R41, 0x1, -R47.reuse ;  /* 0x000000012929b824 */ /* 0x100fe200078e0a2f */
[C---:B------:R-:W-:Y:S01]  /*0d50*/  ISETP.GT.U32.AND P1, PT, R47.reuse, R23, PT ;  /* 0x000000172f00720c */ /* 0x040fe20003f24070 */
        /* <DEDUP_REMOVED lines=8> */
[C---:B------:R-:W-:Y:S01]  /*0de0*/  ISETP.GT.U32.AND P2, PT, R47.reuse, R26, PT ;  /* 0x0000001a2f00720c */ /* 0x040fe20003f44070 */
[----:B------:R-:W-:Y:S01]  /*0df0*/  @!P0 IMAD.IADD R22, R22, 0x1, -R47 ;  /* 0x0000000116168824 */ /* 0x000fe200078e0a2f */
[----:B------:R-:W-:Y:S01]  /*0e00*/  ISETP.GT.U32.AND P0, PT, R47, R33, PT ;  /* 0x000000212f00720c */ /* 0x000fe20003f04070 */
[----:B------:R-:W-:-:S04]  /*0e10*/  IMAD.HI.U32 R20, R21, R40, RZ ;  /* 0x0000002815147227 */ /* 0x000fc800078e00ff */
[----:B------:R-:W-:-:S04]  /*0e20*/  IMAD.HI.U32 R25, R21, R42, RZ ;  /* 0x0000002a15197227 */ /* 0x000fc800078e00ff */
[----:B------:R-:W-:-:S04]  /*0e30*/  IMAD.HI.U32 R21, R21, R44, RZ ;  /* 0x0000002c15157227 */ /* 0x000fc800078e00ff */
[----:B------:R-:W-:-:S04]  /*0e40*/  IMAD.HI.U32 R37, R37, R48, RZ ;  /* 0x0000003025257227 */ /* 0x000fc800078e00ff */
[----:B------:R-:W-:Y:S02]  /*0e50*/  IMAD.MOV R19, RZ, RZ, -R19 ;  /* 0x000000ffff137224 */ /* 0x000fe400078e0a13 */
[----:B------:R-:W-:Y:S02]  /*0e60*/  IMAD.MOV R20, RZ, RZ, -R20 ;  /* 0x000000ffff147224 */ /* 0x000fe400078e0a14 */
[----:B------:R-:W-:Y:S02]  /*0e70*/  IMAD.MOV R21, RZ, RZ, -R21 ;  /* 0x000000ffff157224 */ /* 0x000fe400078e0a15 */
[----:B------:R-:W-:Y:S02]  /*0e80*/  IMAD.MOV R43, RZ, RZ, -R37 ;  /* 0x000000ffff2b7224 */ /* 0x000fe400078e0a25 */
[C---:B------:R-:W-:Y:S02]  /*0e90*/  IMAD R37, R47.reuse, R19, R38 ;  /* 0x000000132f257224 */ /* 0x040fe400078e0226 */
[C---:B------:R-:W-:Y:S01]  /*0ea0*/  IMAD R38, R47.reuse, R20, R40 ;  /* 0x000000142f267224 */ /* 0x040fe200078e0228 */
[----:B------:R-:W-:Y:S01]  /*0eb0*/  LOP3.LUT R20, R0, 0x3, RZ, 0xc0, !PT ;  /* 0x0000000300147812 */ /* 0x000fe200078ec0ff */
[----:B------:R-:W-:Y:S01]  /*0ec0*/  IMAD R40, R47, R21, R44 ;  /* 0x000000152f287224 */ /* 0x000fe200078e022c */
[----:B------:R-:W-:Y:S01]  /*0ed0*/  SHF.R.S32.HI R21, RZ, 0x1f, R24 ;  /* 0x0000001fff157819 */ /* 0x000fe20000011418 */
[--C-:B------:R-:W-:Y:S01]  /*0ee0*/  @!P1 IMAD.IADD R23, R23, 0x1, -R47.reuse ;  /* 0x0000000117179824 */ /* 0x100fe200078e0a2f */
[----:B------:R-:W-:Y:S01]  /*0ef0*/  ISETP.GT.U32.AND P1, PT, R47, R34, PT ;  /* 0x000000222f00720c */ /* 0x000fe20003f24070 */
[--C-:B------:R-:W-:Y:S01]  /*0f00*/  @!P6 IMAD.IADD R41, R41, 0x1, -R47.reuse ;  /* 0x000000012929e824 */ /* 0x100fe200078e0a2f */
[C---:B------:R-:W-:Y:S01]  /*0f10*/  ISETP.GT.U32.AND P6, PT, R47.reuse, R32, PT ;  /* 0x000000202f00720c */ /* 0x040fe20003fc4070 */
[--C-:B------:R-:W-:Y:S01]  /*0f20*/  @!P2 IMAD.IADD R26, R26, 0x1, -R47.reuse ;  /* 0x000000011a1aa824 */ /* 0x100fe200078e0a2f */
[----:B------:R-:W-:Y:S01]  /*0f30*/  ISETP.GT.U32.AND P2, PT, R47, R35, PT ;  /* 0x000000232f00720c */ /* 0x000fe20003f44070 */
[--C-:B------:R-:W-:Y:S01]  /*0f40*/  @!P3 IMAD.IADD R27, R27, 0x1, -R47.reuse ;  /* 0x000000011b1bb824 */ /* 0x100fe200078e0a2f */
[----:B------:R-:W-:Y:S01]  /*0f50*/  ISETP.GT.U32.AND P3, PT, R47, R36, PT ;  /* 0x000000242f00720c */ /* 0x000fe20003f64070 */
[----:B------:R-:W-:Y:S01]  /*0f60*/  @!P0 IMAD.IADD R33, R33, 0x1, -R47 ;  /* 0x0000000121218824 */ /* 0x000fe200078e0a2f */
[----:B------:R-:W-:Y:S01]  /*0f70*/  ISETP.GT.U32.AND P0, PT, R47, R40, PT ;  /* 0x000000282f00720c */ /* 0x000fe20003f04070 */
[----:B------:R-:W-:Y:S01]  /*0f80*/  IMAD.MOV R25, RZ, RZ, -R25 ;  /* 0x000000ffff197224 */ /* 0x000fe200078e0a19 */
[----:B------:R-:W-:Y:S01]  /*0f90*/  LEA R45, R20, UR4, 0x5 ;  /* 0x00000004142d7c11 */ /* 0x000fe2000f8e28ff */
[--C-:B------:R-:W-:Y:S01]  /*0fa0*/  @!P5 IMAD.IADD R31, R31, 0x1, -R47.reuse ;  /* 0x000000011f1fd824 */ /* 0x100fe200078e0a2f */
[C---:B------:R-:W-:Y:S01]  /*0fb0*/  ISETP.GT.U32.AND P5, PT, R47.reuse, R38, PT ;  /* 0x000000262f00720c */ /* 0x040fe20003fa4070 */
[----:B------:R-:W-:Y:S01]  /*0fc0*/  @!P4 IMAD.IADD R30, R30, 0x1, -R47 ;  /* 0x000000011e1ec824 */ /* 0x000fe200078e0a2f */
[C---:B------:R-:W-:Y:S01]  /*0fd0*/  ISETP.GT.U32.AND P4, PT, R47.reuse, R37, PT ;  /* 0x000000252f00720c */ /* 0x040fe20003f84070 */
[----:B------:R-:W-:Y:S01]  /*0fe0*/  IMAD R39, R47, R25, R42 ;  /* 0x000000192f277224 */ /* 0x000fe200078e022a */
[----:B------:R-:W-:Y:S01]  /*0ff0*/  SHF.R.U32.HI R25, RZ, 0x2, R0 ;  /* 0x00000002ff197819 */ /* 0x000fe20000011600 */
[----:B------:R-:W-:-:S02]  /*1000*/  IMAD R42, R49, R43, R48 ;  /* 0x0000002b312a7224 */ /* 0x000fc400078e0230 */
[--C-:B------:R-:W-:Y:S01]  /*1010*/  @!P1 IMAD.IADD R34, R34, 0x1, -R47.reuse ;  /* 0x0000000122229824 */ /* 0x100fe200078e0a2f */
[----:B------:R-:W-:Y:S01]  /*1020*/  SGXT.U32 R25, R25, 0x3 ;  /* 0x000000031919781a */ /* 0x000fe20000000000 */
[--C-:B------:R-:W-:Y:S01]  /*1030*/  @!P6 IMAD.IADD R32, R32, 0x1, -R47.reuse ;  /* 0x000000012020e824 */ /* 0x100fe200078e0a2f */
[----:B------:R-:W-:Y:S01]  /*1040*/  ISETP.GT.U32.AND P1, PT, R49, R42, PT ;  /* 0x0000002a3100720c */ /* 0x000fe20003f24070 */
[--C-:B------:R-:W-:Y:S01]  /*1050*/  @!P2 IMAD.IADD R35, R35, 0x1, -R47.reuse ;  /* 0x000000012323a824 */ /* 0x100fe200078e0a2f */
[C---:B------:R-:W-:Y:S01]  /*1060*/  ISETP.GT.U32.AND P6, PT, R47.reuse, R39, PT ;  /* 0x000000272f00720c */ /* 0x040fe20003fc4070 */
[--C-:B------:R-:W-:Y:S01]  /*1070*/  @!P3 IMAD.IADD R36, R36, 0x1, -R47.reuse ;  /* 0x000000012424b824 */ /* 0x100fe200078e0a2f */
[C---:B------:R-:W-:Y:S01]  /*1080*/  ISETP.GT.U32.AND P2, PT, R47.reuse, R27, PT ;  /* 0x0000001b2f00720c */ /* 0x040fe20003f44070 */
[--C-:B------:R-:W-:Y:S01]  /*1090*/  @!P0 IMAD.IADD R40, R40, 0x1, -R47.reuse ;  /* 0x0000000128288824 */ /* 0x100fe200078e0a2f */
[C---:B------:R-:W-:Y:S01]  /*10a0*/  ISETP.GT.U32.AND P3, PT, R47.reuse, R30, PT ;  /* 0x0000001e2f00720c */ /* 0x040fe20003f64070 */
[--C-:B------:R-:W-:Y:S01]  /*10b0*/  @!P5 IMAD.IADD R38, R38, 0x1, -R47.reuse ;  /* 0x000000012626d824 */ /* 0x100fe200078e0a2f */
[----:B------:R-:W-:Y:S01]  /*10c0*/  ISETP.GT.U32.AND P0, PT, R47, R34, PT ;  /* 0x000000222f00720c */ /* 0x000fe20003f04070 */
[----:B------:R-:W-:Y:S01]  /*10d0*/  @!P4 IMAD.IADD R37, R37, 0x1, -R47 ;  /* 0x000000012525c824 */ /* 0x000fe200078e0a2f */
[C---:B------:R-:W-:Y:S01]  /*10e0*/  ISETP.GT.U32.AND P5, PT, R47.reuse, R32, PT ;  /* 0x000000202f00720c */ /* 0x040fe20003fa4070 */
[----:B------:R-:W-:Y:S01]  /*10f0*/  IMAD R44, R20, 0x88, RZ ;  /* 0x00000088142c7824 */ /* 0x000fe200078e02ff */
[C---:B------:R-:W-:Y:S01]  /*1100*/  ISETP.GT.U32.AND P4, PT, R47.reuse, R31, PT ;  /* 0x0000001f2f00720c */ /* 0x040fe20003f84070 */
[----:B------:R-:W-:Y:S01]  /*1110*/  @!P1 IMAD.IADD R42, R42, 0x1, -R49 ;  /* 0x000000012a2a9824 */ /* 0x000fe200078e0a31 */
[----:B------:R-:W-:Y:S01]  /*1120*/  ISETP.GT.U32.AND P1, PT, R47, R35, PT ;  /* 0x000000232f00720c */ /* 0x000fe20003f24070 */
        /* <DEDUP_REMOVED lines=8> */
[--C-:B------:R-:W-:Y:S01]  /*11b0*/  @!P5 IMAD.IADD R32, R32, 0x1, -R47.reuse ;  /* 0x000000012020d824 */ /* 0x100fe200078e0a2f */
[----:B------:R-:W-:Y:S01]  /*11c0*/  ISETP.GT.U32.AND P5, PT, R47, R39, PT ;  /* 0x000000272f00720c */ /* 0x000fe20003fa4070 */
[--C-:B------:R-:W-:Y:S01]  /*11d0*/  @!P4 IMAD.IADD R31, R31, 0x1, -R47.reuse ;  /* 0x000000011f1fc824 */ /* 0x100fe200078e0a2f */
[----:B------:R-:W-:Y:S01]  /*11e0*/  ISETP.GT.U32.AND P4, PT, R47, R38, PT ;  /* 0x000000262f00720c */ /* 0x000fe20003f84070 */
[--C-:B------:R-:W-:Y:S01]  /*11f0*/  @!P1 IMAD.IADD R35, R35, 0x1, -R47.reuse ;  /* 0x0000000123239824 */ /* 0x100fe200078e0a2f */
[----:B------:R-:W-:Y:S01]  /*1200*/  ISETP.GE.AND P1, PT, R17, RZ, PT ;  /* 0x000000ff1100720c */ /* 0x000fe20003f26270 */
[--C-:B------:R-:W-:Y:S01]  /*1210*/  @!P6 IMAD.IADD R33, R33, 0x1, -R47.reuse ;  /* 0x000000012121e824 */ /* 0x100fe200078e0a2f */
[----:B------:R-:W-:Y:S01]  /*1220*/  ISETP.GT.U32.AND P6, PT, R47, R40, PT ;  /* 0x000000282f00720c */ /* 0x000fe20003fc4070 */
[--C-:B------:R-:W-:Y:S01]  /*1230*/  @!P2 IMAD.IADD R36, R36, 0x1, -R47.reuse ;  /* 0x000000012424a824 */ /* 0x100fe200078e0a2f */
[----:B------:R-:W-:Y:S01]  /*1240*/  ISETP.GE.AND P2, PT, R16, RZ, PT ;  /* 0x000000ff1000720c */ /* 0x000fe20003f46270 */
[----:B------:R-:W-:Y:S01]  /*1250*/  @!P3 IMAD.IADD R37, R37, 0x1, -R47 ;  /* 0x000000012525b824 */ /* 0x000fe200078e0a2f */
[----:B------:R-:W-:Y:S01]  /*1260*/  ISETP.GE.AND P3, PT, R15, RZ, PT ;  /* 0x000000ff0f00720c */ /* 0x000fe20003f66270 */
[----:B------:R-:W-:Y:S01]  /*1270*/  @!P0 IMAD.IADD R42, R42, 0x1, -R49 ;  /* 0x000000012a2a8824 */ /* 0x000fe200078e0a31 */
[----:B------:R-:W-:Y:S01]  /*1280*/  ISETP.GE.AND P0, PT, R14, RZ, PT ;  /* 0x000000ff0e00720c */ /* 0x000fe20003f06270 */
[--C-:B------:R-:W-:Y:S01]  /*1290*/  @!P5 IMAD.IADD R39, R39, 0x1, -R47.reuse ;  /* 0x000000012727d824 */ /* 0x100fe200078e0a2f */
[----:B------:R-:W-:Y:S01]  /*12a0*/  ISETP.GE.AND P5, PT, R13, RZ, PT ;  /* 0x000000ff0d00720c */ /* 0x000fe20003fa6270 */
[--C-:B------:R-:W-:Y:S01]  /*12b0*/  @!P4 IMAD.IADD R38, R38, 0x1, -R47.reuse ;  /* 0x000000012626c824 */ /* 0x100fe200078e0a2f */
[----:B------:R-:W-:Y:S01]  /*12c0*/  ISETP.GE.AND P4, PT, R12, RZ, PT ;  /* 0x000000ff0c00720c */ /* 0x000fe20003f86270 */
[----:B------:R-:W-:Y:S01]  /*12d0*/  @!P1 IMAD.MOV R22, RZ, RZ, -R22 ;  /* 0x000000ffff169224 */ /* 0x000fe200078e0a16 */
[----:B------:R-:W-:Y:S01]  /*12e0*/  ISETP.GE.AND P1, PT, R11, RZ, PT ;  /* 0x000000ff0b00720c */ /* 0x000fe20003f26270 */
[----:B------:R-:W-:Y:S01]  /*12f0*/  @!P6 IMAD.IADD R40, R40, 0x1, -R47 ;  /* 0x000000012828e824 */ /* 0x000fe200078e0a2f */
[----:B------:R-:W-:Y:S01]  /*1300*/  LEA.HI R20, R21, R24, RZ, 0x5 ;  /* 0x0000001815147211 */ /* 0x000fe200078f28ff */
[----:B------:R-:W-:Y:S01]  /*1310*/  @!P2 IMAD.MOV R23, RZ, RZ, -R23 ;  /* 0x000000ffff17a224 */ /* 0x000fe200078e0a17 */
[----:B------:R-:W-:Y:S01]  /*1320*/  ISETP.GE.AND P2, PT, R10, RZ, PT ;  /* 0x000000ff0a00720c */ /* 0x000fe20003f46270 */
        /* <DEDUP_REMOVED lines=10> */
[----:B------:R-:W-:Y:S01]  /*13d0*/  IMAD.SHL.U32 R43, R0, 0x40, RZ ;  /* 0x00000040002b7824 */ /* 0x000fe200078e00ff */
[----:B------:R-:W-:Y:S01]  /*13e0*/  ISETP.NE.AND P6, PT, R28, RZ, PT ;  /* 0x000000ff1c00720c */ /* 0x000fe20003fc5270 */
        /* <DEDUP_REMOVED lines=9> */
[----:B------:R-:W-:Y:S01]  /*1480*/  ISETP.NE.AND P4, PT, R29, RZ, PT ;  /* 0x000000ff1d00720c */ /* 0x000fe20003f85270 */
[----:B------:R-:W-:Y:S01]  /*1490*/  IMAD.SHL.U32 R19, R0, 0x2, RZ ;  /* 0x0000000200137824 */ /* 0x000fe200078e00ff */
[----:B------:R-:W-:Y:S01]  /*14a0*/  LOP3.LUT R21, RZ, R29, RZ, 0x33, !PT ;  /* 0x0000001dff157212 */ /* 0x000fe200078e33ff */
[----:B------:R-:W-:Y:S01]  /*14b0*/  @!P1 IMAD.MOV R38, RZ, RZ, -R38 ;  /* 0x000000ffff269224 */ /* 0x000fe200078e0a26 */
[----:B------:R-:W-:Y:S01]  /*14c0*/  LOP3.LUT R43, R43, 0x400, RZ, 0xc0, !PT ;  /* 0x000004002b2b7812 */ /* 0x000fe200078ec0ff */
[----:B------:R-:W-:Y:S01]  /*14d0*/  @!P2 IMAD.MOV R39, RZ, RZ, -R39 ;  /* 0x000000ffff27a224 */ /* 0x000fe200078e0a27 */
[C---:B------:R-:W-:Y:S01]  /*14e0*/  SEL R23, R21.reuse, R23, !P4 ;  /* 0x0000001715177207 */ /* 0x040fe20006000000 */
[----:B------:R-:W-:Y:S01]  /*14f0*/  @!P3 IMAD.MOV R40, RZ, RZ, -R40 ;  /* 0x000000ffff28b224 */ /* 0x000fe200078e0a28 */
[----:B------:R-:W-:Y:S01]  /*1500*/  LOP3.LUT R46, R46, 0x10, R19, 0x78, !PT ;  /* 0x000000102e2e7812 */ /* 0x000fe200078e7813 */
[----:B------:R-:W-:Y:S01]  /*1510*/  @!P0 IMAD.MOV R41, RZ, RZ, -R41 ;  /* 0x000000ffff298224 */ /* 0x000fe200078e0a29 */
[----:B------:R-:W-:Y:S01]  /*1520*/  SEL R26, R21, R26, !P4 ;  /* 0x0000001a151a7207 */ /* 0x000fe20006000000 */
[----:B------:R-:W-:Y:S01]  /*1530*/  IMAD R23, R23, UR5, RZ ;  /* 0x0000000517177c24 */ /* 0x000fe2000f8e02ff */
[----:B------:R-:W-:Y:S01]  /*1540*/  SEL R34, R21, R34, !P4 ;  /* 0x0000002215227207 */ /* 0x000fe20006000000 */
[----:B------:R-:W-:Y:S01]  /*1550*/  @!P5 IMAD.MOV R42, RZ, RZ, -R42 ;  /* 0x000000ffff2ad224 */ /* 0x000fe200078e0a2a */
[----:B------:R-:W-:-:S02]  /*1560*/  LOP3.LUT R24, R44, R25, RZ, 0xfc, !PT ;  /* 0x000000192c187212 */ /* 0x000fc400078efcff */
[----:B------:R-:W-:Y:S02]  /*1570*/  CS2R R48, SRZ ;  /* 0x0000000000307805 */ /* 0x000fe4000001ff00 */
[----:B------:R-:W-:Y:S01]  /*1580*/  IADD3 R25, R46, R45, R43 ;  /* 0x0000002d2e197210 */ /* 0x000fe20007ffe02b */
[----:B------:R-:W-:Y:S01]  /*1590*/  IMAD R43, R34, UR5, RZ ;  /* 0x00000005222b7c24 */ /* 0x000fe2000f8e02ff */
[----:B------:R-:W-:Y:S01]  /*15a0*/  @!P6 LOP3.LUT R42, RZ, R28, RZ, 0x33, !PT ;  /* 0x0000001cff2ae212 */ /* 0x000fe200078e33ff */
[----:B------:R-:W-:Y:S01]  /*15b0*/  IMAD R28, R26, UR5, RZ ;  /* 0x000000051a1c7c24 */ /* 0x000fe2000f8e02ff */
[C---:B------:R-:W-:Y:S02]  /*15c0*/  SEL R22, R21.reuse, R22, !P4 ;  /* 0x0000001615167207 */ /* 0x040fe40006000000 */
[----:B------:R-:W-:Y:S02]  /*15d0*/  CS2R R44, SRZ ;  /* 0x00000000002c7805 */ /* 0x000fe4000001ff00 */
[C---:B------:R-:W-:Y:S01]  /*15e0*/  SEL R27, R21.reuse, R27, !P4 ;  /* 0x0000001b151b7207 */ /* 0x040fe20006000000 */
[----:B------:R-:W-:Y:S01]  /*15f0*/  IMAD R42, R42, UR7, RZ ;  /* 0x000000072a2a7c24 */ /* 0x000fe2000f8e02ff */
[C---:B------:R-:W-:Y:S01]  /*1600*/  SEL R30, R21.reuse, R30, !P4 ;  /* 0x0000001e151e7207 */ /* 0x040fe20006000000 */
[----:B------:R-:W-:Y:S01]  /*1610*/  IMAD R22, R22, UR5, RZ ;  /* 0x0000000516167c24 */ /* 0x000fe2000f8e02ff */
[----:B------:R-:W-:Y:S01]  /*1620*/  SEL R31, R21, R31, !P4 ;  /* 0x0000001f151f7207 */ /* 0x000fe20006000000 */
[----:B------:R-:W-:Y:S01]  /*1630*/  IMAD R29, R27, UR5, RZ ;  /* 0x000000051b1d7c24 */ /* 0x000fe2000f8e02ff */
[C---:B------:R-:W-:Y:S01]  /*1640*/  SEL R32, R21.reuse, R32, !P4 ;  /* 0x0000002015207207 */ /* 0x040fe20006000000 */
[----:B------:R-:W-:Y:S01]  /*1650*/  IMAD R30, R30, UR5, RZ ;  /* 0x000000051e1e7c24 */ /* 0x000fe2000f8e02ff */
[----:B------:R-:W-:Y:S01]  /*1660*/  SEL R33, R21, R33, !P4 ;  /* 0x0000002115217207 */ /* 0x000fe20006000000 */
[----:B------:R-:W-:Y:S01]  /*1670*/  IMAD R31, R31, UR5, RZ ;  /* 0x000000051f1f7c24 */ /* 0x000fe2000f8e02ff */
[----:B------:R-:W-:-:S02]  /*1680*/  SEL R35, R21, R35, !P4 ;  /* 0x0000002315237207 */ /* 0x000fc40006000000 */
[----:B------:R-:W-:Y:S02]  /*1690*/  CS2R R46, SRZ ;  /* 0x00000000002e7805 */ /* 0x000fe4000001ff00 */
[----:B------:R-:W-:Y:S01]  /*16a0*/  SEL R36, R21, R36, !P4 ;  /* 0x0000002415247207 */ /* 0x000fe20006000000 */
[----:B------:R-:W-:Y:S01]  /*16b0*/  IMAD R33, R33, UR5, RZ ;  /* 0x0000000521217c24 */ /* 0x000fe2000f8e02ff */
[----:B------:R-:W-:Y:S01]  /*16c0*/  SEL R37, R21, R37, !P4 ;  /* 0x0000002515257207 */ /* 0x000fe20006000000 */
        /* <DEDUP_REMOVED lines=9> */
[----:B------:R-:W-:Y:S01]  /*1760*/  SHF.R.S32.HI R34, RZ, 0x1f, R23 ;  /* 0x0000001fff227819 */ /* 0x000fe20000011417 */
[----:B------:R-:W-:Y:S01]  /*1770*/  IMAD R39, R39, UR5, RZ ;  /* 0x0000000527277c24 */ /* 0x000fe2000f8e02ff */
[----:B------:R-:W-:Y:S01]  /*1780*/  IADD3 R26, P2, R23, UR12, RZ ;  /* 0x0000000c171a7c10 */ /* 0x000fe2000ff5e0ff */
[----:B------:R-:W-:Y:S01]  /*1790*/  IMAD R21, R21, UR5, RZ ;  /* 0x0000000515157c24 */ /* 0x000fe2000f8e02ff */
[----:B------:R-:W-:Y:S01]  /*17a0*/  SHF.R.S32.HI R76, RZ, 0x1f, R43 ;  /* 0x0000001fff4c7819 */ /* 0x000fe2000001142b */
[----:B------:R-:W-:Y:S01]  /*17b0*/  IMAD R40, R40, UR5, RZ ;  /* 0x0000000528287c24 */ /* 0x000fe2000f8e02ff */
[----:B------:R-:W-:Y:S01]  /*17c0*/  IADD3.X R34, R34, UR13, RZ, P2, !PT ;  /* 0x0000000d22227c10 */ /* 0x000fe200097fe4ff */
[----:B------:R-:W-:Y:S01]  /*17d0*/  ULDC UR5, c[0x0][0x23c] ;  /* 0x00008f0000057ab9 */ /* 0x000fe20000000800 */
[----:B------:R-:W-:Y:S01]  /*17e0*/  IADD3 R35, P2, R43, UR12, RZ ;  /* 0x0000000c2b237c10 */ /* 0x000fe2000ff5e0ff */
[----:B------:R-:W-:Y:S01]  /*17f0*/  IMAD R92, R92, UR5, RZ ;  /* 0x000000055c5c7c24 */ /* 0x000fe2000f8e02ff */
[----:B------:R-:W-:Y:S01]  /*1800*/  SHF.R.S32.HI R90, RZ, 0x1f, R21 ;  /* 0x0000001fff5a7819 */ /* 0x000fe20000011415 */
[----:B------:R-:W-:Y:S01]  /*1810*/  USHF.L.U32 UR5, UR5, 0x5, URZ ;  /* 0x0000000505057899 */ /* 0x000fe2000800063f */
[----:B------:R-:W-:-:S02]  /*1820*/  IADD3.X R76, R76, UR13, RZ, P2, !PT ;  /* 0x0000000d4c4c7c10 */ /* 0x000fc400097fe4ff */
[----:B------:R-:W-:Y:S02]  /*1830*/  IADD3 R77, P2, R21, UR12, RZ ;  /* 0x0000000c154d7c10 */ /* 0x000fe4000ff5e0ff */
[----:B------:R-:W0:Y:S01]  /*1840*/  LDC R21, c[0x0][0x238] ;  /* 0x00008e00ff157b82 */ /* 0x000e220000000800 */
[----:B------:R-:W-:Y:S02]  /*1850*/  SHF.R.S32.HI R32, RZ, 0x1f, R22 ;  /* 0x0000001fff207819 */ /* 0x000fe40000011416 */
[----:B------:R-:W-:Y:S02]  /*1860*/  IADD3 R93, P3, R22, UR12, RZ ;  /* 0x0000000c165d7c10 */ /* 0x000fe4000ff7e0ff */
[----:B------:R-:W-:Y:S02]  /*1870*/  SHF.R.S32.HI R64, RZ, 0x1f, R28 ;  /* 0x0000001fff407819 */ /* 0x000fe4000001141c */
[----:B------:R-:W-:Y:S02]  /*1880*/  IADD3 R27, P1, R28, UR12, RZ ;  /* 0x0000000c1c1b7c10 */ /* 0x000fe4000ff3e0ff */
[----:B------:R-:W-:-:S02]  /*1890*/  SHF.R.S32.HI R66, RZ, 0x1f, R29 ;  /* 0x0000001fff427819 */ /* 0x000fc4000001141d */
[----:B------:R-:W-:Y:S02]  /*18a0*/  IADD3 R28, P0, R29, UR12, RZ ;  /* 0x0000000c1d1c7c10 */ /* 0x000fe4000ff1e0ff */
[----:B------:R-:W-:Y:S02]  /*18b0*/  SHF.R.S32.HI R68, RZ, 0x1f, R30 ;  /* 0x0000001fff447819 */ /* 0x000fe4000001141e */
[----:B------:R-:W-:Y:S02]  /*18c0*/  IADD3 R29, P4, R30, UR12, RZ ;  /* 0x0000000c1e1d7c10 */ /* 0x000fe4000ff9e0ff */
[----:B------:R-:W-:Y:S02]  /*18d0*/  SHF.R.S32.HI R70, RZ, 0x1f, R31 ;  /* 0x0000001fff467819 */ /* 0x000fe4000001141f */
[----:B------:R-:W-:Y:S02]  /*18e0*/  IADD3 R30, P6, R31, UR12, RZ ;  /* 0x0000000c1f1e7c10 */ /* 0x000fe4000ffde0ff */
[----:B------:R-:W-:-:S02]  /*18f0*/  SHF.R.S32.HI R74, RZ, 0x1f, R33 ;  /* 0x0000001fff4a7819 */ /* 0x000fc40000011421 */
[----:B------:R-:W-:Y:S01]  /*1900*/  IADD3.X R32, R32, UR13, RZ, P3, !PT ;  /* 0x0000000d20207c10 */ /* 0x000fe20009ffe4ff */
[-C--:B0-----:R-:W-:Y:S01]  /*1910*/  IMAD R98, R98, R21.reuse, RZ ;  /* 0x0000001562627224 */ /* 0x081fe200078e02ff */
[----:B------:R-:W-:Y:S01]  /*1920*/  SHF.R.S32.HI R78, RZ, 0x1f, R65 ;  /* 0x0000001fff4e7819 */ /* 0x000fe20000011441 */
[-C--:B------:R-:W-:Y:S01]  /*1930*/  IMAD R100, R100, R21.reuse, RZ ;  /* 0x0000001564647224 */ /* 0x080fe200078e02ff */
[----:B------:R-:W-:Y:S01]  /*1940*/  IADD3.X R64, R64, UR13, RZ, P1, !PT ;  /* 0x0000000d40407c10 */ /* 0x000fe20008ffe4ff */
[-C--:B------:R-:W-:Y:S01]  /*1950*/  IMAD R102, R102, R21.reuse, RZ ;  /* 0x0000001566667224 */ /* 0x080fe200078e02ff */
[----:B------:R-:W-:Y:S01]  /*1960*/  SHF.R.S32.HI R72, RZ, 0x1f, R41 ;  /* 0x0000001fff487819 */ /* 0x000fe20000011429 */
[-C--:B------:R-:W-:Y:S01]  /*1970*/  IMAD R104, R104, R21.reuse, RZ ;  /* 0x0000001568687224 */ /* 0x080fe200078e02ff */
[----:B------:R-:W-:Y:S01]  /*1980*/  IADD3 R31, P5, R41, UR12, RZ ;  /* 0x0000000c291f7c10 */ /* 0x000fe2000ffbe0ff */
[-C--:B------:R-:W-:Y:S01]  /*1990*/  IMAD R106, R106, R21.reuse, RZ ;  /* 0x000000156a6a7224 */ /* 0x080fe200078e02ff */
[----:B------:R-:W-:Y:S01]  /*19a0*/  IADD3 R33, P3, R33, UR12, RZ ;  /* 0x0000000c21217c10 */ /* 0x000fe2000ff7e0ff */
[-C--:B------:R-:W-:Y:S01]  /*19b0*/  IMAD R108, R108, R21.reuse, RZ ;  /* 0x000000156c6c7224 */ /* 0x080fe200078e02ff */
[----:B------:R-:W-:Y:S01]  /*19c0*/  IADD3 R65, P1, R65, UR12, RZ ;  /* 0x0000000c41417c10 */ /* 0x000fe2000ff3e0ff */
[-C--:B------:R-:W-:Y:S01]  /*19d0*/  IMAD R110, R110, R21.reuse, RZ ;  /* 0x000000156e6e7224 */ /* 0x080fe200078e02ff */
[----:B------:R-:W-:Y:S01]  /*19e0*/  IADD3.X R66, R66, UR13, RZ, P0, !PT ;  /* 0x0000000d42427c10 */ /* 0x000fe200087fe4ff */
[----:B------:R-:W-:Y:S01]  /*19f0*/  IMAD R112, R112, R21, RZ ;  /* 0x0000001570707224 */ /* 0x000fe200078e02ff */
[----:B------:R-:W-:Y:S01]  /*1a00*/  IADD3.X R68, R68, UR13, RZ, P4, !PT ;  /* 0x0000000d44447c10 */ /* 0x000fe2000a7fe4ff */
[----:B------:R-:W-:Y:S01]  /*1a10*/  IMAD.SHL.U32 R114, R21, 0x20, RZ ;  /* 0x0000002015727824 */ /* 0x000fe200078e00ff */
[----:B------:R-:W-:-:S02]  /*1a20*/  IADD3.X R70, R70, UR13, RZ, P6, !PT ;  /* 0x0000000d46467c10 */ /* 0x000fc4000b7fe4ff */
[----:B------:R-:W-:Y:S02]  /*1a30*/  IADD3.X R72, R72, UR13, RZ, P5, !PT ;  /* 0x0000000d48487c10 */ /* 0x000fe4000affe4ff */
[----:B------:R-:W-:Y:S02]  /*1a40*/  IADD3.X R74, R74, UR13, RZ, P3, !PT ;  /* 0x0000000d4a4a7c10 */ /* 0x000fe40009ffe4ff */
[----:B------:R-:W-:Y:S02]  /*1a50*/  IADD3.X R78, R78, UR13, RZ, P1, !PT ;  /* 0x0000000d4e4e7c10 */ /* 0x000fe40008ffe4ff */
        /* <DEDUP_REMOVED lines=9> */
[----:B------:R-:W-:Y:S02]  /*1af0*/  IADD3 R75, P3, R40, UR12, RZ ;  /* 0x0000000c284b7c10 */ /* 0x000fe4000ff7e0ff */
[----:B------:R-:W-:Y:S02]  /*1b00*/  IADD3 R79, P1, R42, UR10, RZ ;  /* 0x0000000a2a4f7c10 */ /* 0x000fe4000ff3e0ff */
[----:B------:R-:W-:Y:S02]  /*1b10*/  IADD3.X R80, R80, UR13, RZ, P0, !PT ;  /* 0x0000000d50507c10 */ /* 0x000fe400087fe4ff */
[----:B------:R-:W-:Y:S02]  /*1b20*/  IADD3.X R82, R82, UR13, RZ, P4, !PT ;  /* 0x0000000d52527c10 */ /* 0x000fe4000a7fe4ff */
[----:B------:R-:W-:Y:S02]  /*1b30*/  IADD3.X R84, R84, UR13, RZ, P6, !PT ;  /* 0x0000000d54547c10 */ /* 0x000fe4000b7fe4ff */
[----:B------:R-:W-:-:S02]  /*1b40*/  IADD3.X R86, R86, UR13, RZ, P5, !PT ;  /* 0x0000000d56567c10 */ /* 0x000fc4000affe4ff */
[----:B------:R-:W-:Y:S02]  /*1b50*/  IADD3.X R88, R88, UR13, RZ, P3, !PT ;  /* 0x0000000d58587c10 */ /* 0x000fe40009ffe4ff */
[----:B------:R-:W-:Y:S02]  /*1b60*/  IADD3.X R90, R90, UR13, RZ, P2, !PT ;  /* 0x0000000d5a5a7c10 */ /* 0x000fe400097fe4ff */
[----:B------:R-:W-:Y:S02]  /*1b70*/  LEA.HI.X.SX32 R81, R42, UR11, 0x1, P1 ;  /* 0x0000000b2a517c11 */ /* 0x000fe400088f0eff */
[----:B------:R-:W-:Y:S02]  /*1b80*/  SHF.R.S32.HI R20, RZ, 0x5, R20 ;  /* 0x00000005ff147819 */ /* 0x000fe40000011414 */
[----:B------:R-:W-:Y:S02]  /*1b90*/  SHF.R.S32.HI R23, RZ, 0x1f, R92 ;  /* 0x0000001fff177819 */ /* 0x000fe4000001145c */
[----:B------:R-:W-:-:S02]  /*1ba0*/  LOP3.LUT R22, R24, 0x8, RZ, 0x3c, !PT ;  /* 0x0000000818167812 */ /* 0x000fc400078e3cff */
[C---:B------:R-:W-:Y:S02]  /*1bb0*/  LOP3.LUT R21, R24.reuse, 0x10, RZ, 0x3c, !PT ;  /* 0x0000001018157812 */ /* 0x040fe400078e3cff */
[----:B------:R-:W-:-:S07]  /*1bc0*/  LOP3.LUT R83, R24, 0x18, RZ, 0x3c, !PT ;  /* 0x0000001818537812 */ /* 0x000fce00078e3cff */
.L_x_2:
[----:B------:R-:W-:Y:S02]  /*1bd0*/  SHF.R.U32.HI R42, RZ, 0x5, R0 ;  /* 0x00000005ff2a7819 */ /* 0x000fe40000011600 */
[----:B------:R-:W-:Y:S02]  /*1be0*/  IADD3 R40, P6, R98, R79, RZ ;  /* 0x0000004f62287210 */ /* 0x000fe40007fde0ff */
[----:B------:R-:W-:Y:S02]  /*1bf0*/  SGXT.U32 R42, R42, 0x2 ;  /* 0x000000022a2a781a */ /* 0x000fe40000000000 */
[----:B------:R-:W-:Y:S02]  /*1c00*/  PRMT R62, RZ, 0x7610, R62 ;  /* 0x00007610ff3e7816 */ /* 0x000fe4000000003e */
[C---:B------:R-:W-:Y:S02]  /*1c10*/  LOP3.LUT R36, R42.reuse, 0x4, RZ, 0xfc, !PT ;  /* 0x000000042a247812 */ /* 0x040fe400078efcff */
[----:B------:R-:W-:-:S02]  /*1c20*/  LOP3.LUT R38, R42, 0xc, RZ, 0xfc, !PT ;  /* 0x0000000c2a267812 */ /* 0x000fc400078efcff */
[----:B------:R-:W-:Y:S02]  /*1c30*/  ISETP.GE.AND P4, PT, R36, UR6, PT ;  /* 0x0000000624007c0c */ /* 0x000fe4000bf86270 */
[C---:B------:R-:W-:Y:S02]  /*1c40*/  ISETP.GE.AND P3, PT, R42.reuse, UR6, PT ;  /* 0x000000062a007c0c */ /* 0x040fe4000bf66270 */
[C---:B------:R-:W-:Y:S02]  /*1c50*/  LOP3.LUT R36, R42.reuse, 0x14, RZ, 0xfc, !PT ;  /* 0x000000142a247812 */ /* 0x040fe400078efcff */
[----:B------:R-:W-:Y:S02]  /*1c60*/  LOP3.LUT R37, R42, 0x8, RZ, 0xfc, !PT ;  /* 0x000000082a257812 */ /* 0x000fe400078efcff */
[----:B------:R-:W-:Y:S02]  /*1c70*/  ISETP.GE.AND P0, PT, R38, UR6, PT ;  /* 0x0000000626007c0c */ /* 0x000fe4000bf06270 */
[----:B------:R-:W-:-:S02]  /*1c80*/  ISETP.GE.AND P1, PT, R36, UR6, PT ;  /* 0x0000000624007c0c */ /* 0x000fc4000bf26270 */
[----:B------:R-:W-:Y:S02]  /*1c90*/  IADD3 R38, P2, R112, R79, RZ ;  /* 0x0000004f70267210 */ /* 0x000fe40007f5e0ff */
[----:B------:R-:W-:Y:S02]  /*1ca0*/  LOP3.LUT R36, R42, 0x18, RZ, 0xfc, !PT ;  /* 0x000000182a247812 */ /* 0x000fe400078efcff */
[----:B------:R-:W-:Y:S02]  /*1cb0*/  ISETP.GE.AND P5, PT, R37, UR6, PT ;  /* 0x0000000625007c0c */ /* 0x000fe4000bfa6270 */
[-C--:B------:R-:W-:Y:S02]  /*1cc0*/  LEA.HI.X.SX32 R41, R98, R81.reuse, 0x1, P6 ;  /* 0x0000005162297211 */ /* 0x080fe400030f0eff */
[----:B------:R-:W-:Y:S02]  /*1cd0*/  LEA.HI.X.SX32 R39, R112, R81, 0x1, P2 ;  /* 0x0000005170277211 */ /* 0x000fe400010f0eff */
[----:B------:R-:W-:Y:S01]  /*1ce0*/  ISETP.GE.AND P2, PT, R36, UR6, PT ;  /* 0x0000000624007c0c */ /* 0x000fe2000bf46270 */
[----:B------:R-:W2:Y:S01]  /*1cf0*/  @!P3 LDG.E.U8 R62, desc[UR8][R40.64] ;  /* 0x00000008283eb981 */ /* 0x000ea2000c1e1100 */
[----:B------:R-:W-:-:S02]  /*1d00*/  LOP3.LUT R37, R42, 0x10, RZ, 0xfc, !PT ;  /* 0x000000102a257812 */ /* 0x000fc400078efcff */
[C---:B------:R-:W-:Y:S02]  /*1d10*/  IADD3 R36, P6, R110.reuse, R79, RZ ;  /* 0x0000004f6e247210 */ /* 0x040fe40007fde0ff */
[----:B------:R-:W-:Y:S02]  /*1d20*/  PRMT R96, RZ, 0x7610, R96 ;  /* 0x00007610ff607816 */ /* 0x000fe40000000060 */
[----:B------:R-:W-:Y:S02]  /*1d30*/  ISETP.GE.AND P3, PT, R37, UR6, PT ;  /* 0x0000000625007c0c */ /* 0x000fe4000bf66270 */
[----:B------:R-:W-:Y:S02]  /*1d40*/  PRMT R116, RZ, 0x7610, R116 ;  /* 0x00007610ff747816 */ /* 0x000fe40000000074 */
[----:B------:R-:W-:Y:S01]  /*1d50*/  LEA.HI.X.SX32 R37, R110, R81, 0x1, P6 ;  /* 0x000000516e257211 */ /* 0x000fe200030f0eff */
[----:B------:R0:W3:Y:S01]  /*1d60*/  @!P4 LDG.E.U8 R96, desc[UR8][R38.64] ;  /* 0x000000082660c981 */ /* 0x0000e2000c1e1100 */
[----:B------:R-:W-:-:S02]  /*1d70*/  IADD3 R60, P4, R106, R79, RZ ;  /* 0x0000004f6a3c7210 */ /* 0x000fc40007f9e0ff */
[----:B------:R-:W-:Y:S01]  /*1d80*/  LOP3.LUT R43, R42, 0x1c, RZ, 0xfc, !PT ;  /* 0x0000001c2a2b7812 */ /* 0x000fe200078efcff */
[----:B------:R1:W4:Y:S01]  /*1d90*/  @!P5 LDG.E.U8 R116, desc[UR8][R36.64] ;  /* 0x000000082474d981 */ /* 0x000322000c1e1100 */
[----:B------:R-:W-:Y:S02]  /*1da0*/  IADD3 R42, P5, R104, R79, RZ ;  /* 0x0000004f682a7210 */ /* 0x000fe40007fbe0ff */
[----:B------:R-:W-:Y:S02]  /*1db0*/  LEA.HI.X.SX32 R61, R106, R81, 0x1, P4 ;  /* 0x000000516a3d7211 */ /* 0x000fe400020f0eff */
[----:B------:R-:W-:Y:S02]  /*1dc0*/  PRMT R120, RZ, 0x7610, R120 ;  /* 0x00007610ff787816 */ /* 0x000fe40000000078 */
[----:B------:R-:W-:Y:S02]  /*1dd0*/  ISETP.GE.AND P4, PT, R43, UR6, PT ;  /* 0x000000062b007c0c */ /* 0x000fe4000bf86270 */
[----:B------:R-:W-:-:S02]  /*1de0*/  PRMT R122, RZ, 0x7610, R122 ;  /* 0x00007610ff7a7816 */ /* 0x000fc4000000007a */
[----:B------:R-:W-:Y:S01]  /*1df0*/  LEA.HI.X.SX32 R43, R104, R81, 0x1, P5 ;  /* 0x00000051682b7211 */ /* 0x000fe200028f0eff */
[----:B------:R5:W3:Y:S01]  /*1e00*/  @!P3 LDG.E.U8 R120, desc[UR8][R60.64] ;  /* 0x000000083c78b981 */ /* 0x000ae2000c1e1100 */
[-C--:B0-----:R-:W-:Y:S02]  /*1e10*/  IADD3 R38, P3, R102, R79.reuse, RZ ;  /* 0x0000004f66267210 */ /* 0x081fe40007f7e0ff */
[-C--:B------:R-:W-:Y:S01]  /*1e20*/  IADD3 R40, P5, R108, R79.reuse, RZ ;  /* 0x0000004f6c287210 */ /* 0x080fe20007fbe0ff */
[----:B------:R0:W4:Y:S01]  /*1e30*/  @!P1 LDG.E.U8 R122, desc[UR8][R42.64] ;  /* 0x000000082a7a9981 */ /* 0x000122000c1e1100 */
[----:B-1----:R-:W-:Y:S02]  /*1e40*/  IADD3 R36, P1, R100, R79, RZ ;  /* 0x0000004f64247210 */ /* 0x002fe40007f3e0ff */
[----:B------:R-:W-:Y:S02]  /*1e50*/  PRMT R124, RZ, 0x7610, R124 ;  /* 0x00007610ff7c7816 */ /* 0x000fe4000000007c */
[----:B------:R-:W-:-:S02]  /*1e60*/  LEA.HI.X.SX32 R39, R102, R81, 0x1, P3 ;  /* 0x0000005166277211 */ /* 0x000fc400018f0eff */
[----:B------:R-:W-:Y:S02]  /*1e70*/  PRMT R118, RZ, 0x7610, R118 ;  /* 0x00007610ff767816 */ /* 0x000fe40000000076 */
[----:B-----5:R-:W-:Y:S01]  /*1e80*/  PRMT R60, RZ, 0x7610, R60 ;  /* 0x00007610ff3c7816 */ /* 0x020fe2000000003c */
[----:B------:R-:W5:Y:S01]  /*1e90*/  @!P2 LDG.E.U8 R124, desc[UR8][R38.64] ;  /* 0x00000008267ca981 */ /* 0x000f62000c1e1100 */
[-C--:B------:R-:W-:Y:S02]  /*1ea0*/  LEA.HI.X.SX32 R41, R108, R81.reuse, 0x1, P5 ;  /* 0x000000516c297211 */ /* 0x080fe400028f0eff */
[----:B------:R-:W-:-:S03]  /*1eb0*/  LEA.HI.X.SX32 R37, R100, R81, 0x1, P1 ;  /* 0x0000005164257211 */ /* 0x000fc600008f0eff */
[----:B------:R-:W5:Y:S04]  /*1ec0*/  @!P0 LDG.E.U8 R118, desc[UR8][R40.64] ;  /* 0x0000000828768981 */ /* 0x000f68000c1e1100 */
[----:B------:R1:W5:Y:S01]  /*1ed0*/  @!P4 LDG.E.U8 R60, desc[UR8][R36.64] ;  /* 0x00000008243cc981 */ /* 0x000362000c1e1100 */
[----:B------:R-:W-:Y:S01]  /*1ee0*/  BAR.SYNC.DEFER_BLOCKING 0x0 ;  /* 0x0000000000007b1d */ /* 0x000fe20000010000 */
[----:B0-----:R-:W-:Y:S02]  /*1ef0*/  LOP3.LUT R42, R0, 0x1f, RZ, 0xc0, !PT ;  /* 0x0000001f002a7812 */ /* 0x001fe400078ec0ff */
[----:B------:R-:W-:Y:S02]  /*1f00*/  IADD3 RZ, P1, R92, R73, RZ ;  /* 0x000000495cff7210 */ /* 0x000fe40007f3e0ff */
[----:B------:R-:W-:-:S02]  /*1f10*/  ISETP.GE.AND P0, PT, R42, UR6, PT ;  /* 0x000000062a007c0c */ /* 0x000fc4000bf06270 */
[C---:B------:R-:W-:Y:S01]  /*1f20*/  IADD3 RZ, P3, R92.reuse, R71, RZ ;  /* 0x000000475cff7210 */ /* 0x040fe20007f7e0ff */
[C---:B------:R-:W-:Y:S01]  /*1f30*/  IMAD.X R43, R23.reuse, 0x1, R86, P1 ;  /* 0x00000001172b7824 */ /* 0x040fe200008e0656 */
[C---:B------:R-:W-:Y:S02]  /*1f40*/  IADD3 RZ, P2, R92.reuse, R69, RZ ;  /* 0x000000455cff7210 */ /* 0x040fe40007f5e0ff */
[C---:B------:R-:W-:Y:S01]  /*1f50*/  IADD3 RZ, P1, R92.reuse, R67, RZ ;  /* 0x000000435cff7210 */ /* 0x040fe20007f3e0ff */
[C---:B------:R-:W-:Y:S01]  /*1f60*/  IMAD.IADD R42, R92.reuse, 0x1, R73 ;  /* 0x000000015c2a7824 */ /* 0x040fe200078e0249 */
[----:B------:R-:W-:Y:S01]  /*1f70*/  PRMT R94, RZ, 0x7610, R94 ;  /* 0x00007610ff5e7816 */ /* 0x000fe2000000005e */
[C---:B-1----:R-:W-:Y:S01]  /*1f80*/  IMAD.IADD R36, R92.reuse, 0x1, R71 ;  /* 0x000000015c247824 */ /* 0x042fe200078e0247 */
[----:B------:R-:W-:Y:S01]  /*1f90*/  PRMT R126, RZ, 0x7610, R126 ;  /* 0x00007610ff7e7816 */ /* 0x000fe2000000007e */
[C---:B------:R-:W-:Y:S01]  /*1fa0*/  IMAD.X R37, R23.reuse, 0x1, R84, P3 ;  /* 0x0000000117257824 */ /* 0x040fe200018e0654 */
[C---:B------:R-:W-:Y:S01]  /*1fb0*/  IADD3 RZ, P3, R92.reuse, R65, RZ ;  /* 0x000000415cff7210 */ /* 0x040fe20007f7e0ff */
[C---:B------:R-:W-:Y:S01]  /*1fc0*/  IMAD.X R39, R23.reuse, 0x1, R82, P2 ;  /* 0x0000000117277824 */ /* 0x040fe200010e0652 */
[C---:B------:R-:W-:Y:S01]  /*1fd0*/  IADD3 RZ, P2, R92.reuse, R35, RZ ;  /* 0x000000235cff7210 */ /* 0x040fe20007f5e0ff */
[C---:B------:R-:W-:Y:S01]  /*1fe0*/  IMAD.X R41, R23.reuse, 0x1, R80, P1 ;  /* 0x0000000117297824 */ /* 0x040fe200008e0650 */
[C---:B------:R-:W-:Y:S01]  /*1ff0*/  IADD3 RZ, P1, R92.reuse, R33, RZ ;  /* 0x000000215cff7210 */ /* 0x040fe20007f3e0ff */
[C---:B------:R-:W-:Y:S01]  /*2000*/  IMAD.IADD R38, R92.reuse, 0x1, R69 ;  /* 0x000000015c267824 */ /* 0x040fe200078e0245 */
[----:B------:R-:W-:Y:S01]  /*2010*/  PRMT R148, RZ, 0x7610, R148 ;  /* 0x00007610ff947816 */ /* 0x000fe20000000094 */
[C---:B------:R-:W-:Y:S01]  /*2020*/  IMAD.IADD R40, R92.reuse, 0x1, R67 ;  /* 0x000000015c287824 */ /* 0x040fe200078e0243 */
[----:B------:R-:W-:Y:S01]  /*2030*/  PRMT R150, RZ, 0x7610, R150 ;  /* 0x00007610ff967816 */ /* 0x000fe20000000096 */
[----:B------:R-:W-:Y:S01]  /*2040*/  IMAD.X R61, R23, 0x1, R76, P2 ;  /* 0x00000001173d7824 */ /* 0x000fe200010e064c */
[----:B------:R-:W-:-:S02]  /*2050*/  IADD3 RZ, P2, R92, R30, RZ ;  /* 0x0000001e5cff7210 */ /* 0x000fc40007f5e0ff */
[----:B------:R-:W-:Y:S02]  /*2060*/  PRMT R152, RZ, 0x7610, R152 ;  /* 0x00007610ff987816 */ /* 0x000fe40000000098 */
[----:B------:R-:W-:Y:S02]  /*2070*/  PRMT R154, RZ, 0x7610, R154 ;  /* 0x00007610ff9a7816 */ /* 0x000fe4000000009a */
[----:B------:R-:W-:Y:S02]  /*2080*/  PRMT R156, RZ, 0x7610, R156 ;  /* 0x00007610ff9c7816 */ /* 0x000fe4000000009c */
[----:B------:R-:W-:Y:S02]  /*2090*/  PRMT R164, RZ, 0x7610, R164 ;  /* 0x00007610ffa47816 */ /* 0x000fe400000000a4 */
[----:B------:R-:W-:Y:S02]  /*20a0*/  PRMT R160, RZ, 0x7610, R160 ;  /* 0x00007610ffa07816 */ /* 0x000fe400000000a0 */
[----:B------:R-:W-:-:S02]  /*20b0*/  PRMT R144, RZ, 0x7610, R144 ;  /* 0x00007610ff907816 */ /* 0x000fc40000000090 */
[----:B------:R-:W-:Y:S02]  /*20c0*/  PRMT R146, RZ, 0x7610, R146 ;  /* 0x00007610ff927816 */ /* 0x000fe40000000092 */
[----:B------:R-:W-:Y:S02]  /*20d0*/  PRMT R158, RZ, 0x7610, R158 ;  /* 0x00007610ff9e7816 */ /* 0x000fe4000000009e */
[----:B------:R-:W-:Y:S02]  /*20e0*/  PRMT R162, RZ, 0x7610, R162 ;  /* 0x00007610ffa27816 */ /* 0x000fe400000000a2 */
[----:B------:R-:W-:Y:S01]  /*20f0*/  PRMT R119, RZ, 0x7610, R119 ;  /* 0x00007610ff777816 */ /* 0x000fe20000000077 */
[----:B--2---:R-:W-:Y:S04]  /*2100*/  STS.U8 [R85+UR4], R62 ;  /* 0x0000003e55007988 */ /* 0x004fe80008000004 */
[----:B---3--:R-:W-:Y:S04]  /*2110*/  STS.U8 [R85+UR4+0x200], R120 ;  /* 0x0002007855007988 */ /* 0x008fe80008000004 */
[----:B------:R0:W-:Y:S04]  /*2120*/  STS.U8 [R87+UR4+0x80], R96 ;  /* 0x0000806057007988 */ /* 0x0001e80008000004 */
[----:B----4-:R-:W-:Y:S04]  /*2130*/  STS.U8 [R87+UR4+0x280], R122 ;  /* 0x0002807a57007988 */ /* 0x010fe80008000004 */
[----:B------:R-:W-:Y:S04]  /*2140*/  STS.U8 [R89+UR4+0x100], R116 ;  /* 0x0001007459007988 */ /* 0x000fe80008000004 */
[----:B-----5:R1:W-:Y:S04]  /*2150*/  STS.U8 [R89+UR4+0x300], R124 ;  /* 0x0003007c59007988 */ /* 0x0203e80008000004 */
[----:B------:R-:W-:Y:S04]  /*2160*/  STS.U8 [R91+UR4+0x180], R118 ;  /* 0x000180765b007988 */ /* 0x000fe80008000004 */
[----:B------:R2:W-:Y:S01]  /*2170*/  STS.U8 [R91+UR4+0x380], R60 ;  /* 0x0003803c5b007988 */ /* 0x0005e20008000004 */
[----:B------:R-:W-:Y:S01]  /*2180*/  BAR.SYNC.DEFER_BLOCKING 0x0 ;  /* 0x0000000000007b1d */ /* 0x000fe20000010000 */
[----:B0-----:R-:W-:-:S02]  /*2190*/  PRMT R96, RZ, 0x7610, R96 ;  /* 0x00007610ff607816 */ /* 0x001fc40000000060 */
[----:B-1----:R-:W-:Y:S01]  /*21a0*/  PRMT R124, RZ, 0x7610, R124 ;  /* 0x00007610ff7c7816 */ /* 0x002fe2000000007c */
[C---:B--2---:R-:W-:Y:S02]  /*21b0*/  IMAD.IADD R60, R92.reuse, 0x1, R35 ;  /* 0x000000015c3c7824 */ /* 0x044fe400078e0223 */
[----:B------:R0:W2:Y:S04]  /*21c0*/  @!P0 LDG.E.U8 R94, desc[UR8][R42.64] ;  /* 0x000000082a5e8981 */ /* 0x0000a8000c1e1100 */
[----:B------:R1:W3:Y:S04]  /*21d0*/  @!P0 LDG.E.U8 R126, desc[UR8][R36.64] ;  /* 0x00000008247e8981 */ /* 0x0002e8000c1e1100 */
[----:B------:R4:W5:Y:S01]  /*21e0*/  @!P0 LDG.E.U8 R96, desc[UR8][R38.64] ;  /* 0x0000000826608981 */ /* 0x000962000c1e1100 */
[----:B0-----:R-:W-:-:S02]  /*21f0*/  IMAD.IADD R42, R92, 0x1, R65 ;  /* 0x000000015c2a7824 */ /* 0x001fc400078e0241 */
[C---:B------:R-:W-:Y:S01]  /*2200*/  IMAD.X R43, R23.reuse, 0x1, R78, P3 ;  /* 0x00000001172b7824 */ /* 0x040fe200018e064e */
[C---:B------:R-:W-:Y:S01]  /*2210*/  IADD3 RZ, P3, R92.reuse, R31, RZ ;  /* 0x0000001f5cff7210 */ /* 0x040fe20007f7e0ff */
[C---:B-1----:R-:W-:Y:S01]  /*2220*/  IMAD.X R37, R23.reuse, 0x1, R74, P1 ;  /* 0x0000000117257824 */ /* 0x042fe200008e064a */
[C---:B------:R-:W-:Y:S01]  /*2230*/  IADD3 RZ, P1, R92.reuse, R28, RZ ;  /* 0x0000001c5cff7210 */ /* 0x040fe20007f3e0ff */
[----:B------:R0:W3:Y:S01]  /*2240*/  @!P0 LDG.E.U8 R124, desc[UR8][R40.64] ;  /* 0x00000008287c8981 */ /* 0x0000e2000c1e1100 */
[C---:B------:R-:W-:Y:S02]  /*2250*/  IMAD.IADD R36, R92.reuse, 0x1, R33 ;  /* 0x000000015c247824 */ /* 0x040fe400078e0221 */
[----:B----4-:R-:W-:Y:S01]  /*2260*/  IMAD.X R39, R23, 0x1, R72, P3 ;  /* 0x0000000117277824 */ /* 0x010fe200018e0648 */
[----:B------:R1:W4:Y:S01]  /*2270*/  @!P0 LDG.E.U8 R148, desc[UR8][R42.64] ;  /* 0x000000082a948981 */ /* 0x000322000c1e1100 */
[----:B------:R-:W-:-:S03]  /*2280*/  IADD3 R62, P3, R92, R77, RZ ;  /* 0x0000004d5c3e7210 */ /* 0x000fc60007f7e0ff */
[----:B------:R1:W3:Y:S01]  /*2290*/  @!P0 LDG.E.U8 R150, desc[UR8][R60.64] ;  /* 0x000000083c968981 */ /* 0x0002e2000c1e1100 */
[----:B0-----:R-:W-:-:S03]  /*22a0*/  IMAD.X R41, R23, 0x1, R70, P2 ;  /* 0x0000000117297824 */ /* 0x001fc600010e0646 */
[----:B------:R0:W3:Y:S01]  /*22b0*/  @!P0 LDG.E.U8 R152, desc[UR8][R36.64] ;  /* 0x0000000824988981 */ /* 0x0000e2000c1e1100 */
[C---:B-1----:R-:W-:Y:S01]  /*22c0*/  IMAD.X R43, R23.reuse, 0x1, R66, P1 ;  /* 0x00000001172b7824 */ /* 0x042fe200008e0642 */
[C---:B------:R-:W-:Y:S02]  /*22d0*/  IADD3 RZ, P1, R92.reuse, R26, RZ ;  /* 0x0000001a5cff7210 */ /* 0x040fe40007f3e0ff */
[----:B------:R-:W-:Y:S01]  /*22e0*/  LDS.U8 R107, [R24+UR4+0x40] ;  /* 0x00004004186b7984 */ /* 0x000fe20008000000 */
[C---:B------:R-:W-:Y:S01]  /*22f0*/  IADD3 R60, P2, R92.reuse, R75, RZ ;  /* 0x0000004b5c3c7210 */ /* 0x040fe20007f5e0ff */
[C---:B------:R-:W-:Y:S02]  /*2300*/  IMAD.IADD R38, R92.reuse, 0x1, R31 ;  /* 0x000000015c267824 */ /* 0x040fe400078e021f */
[----:B------:R-:W-:Y:S01]  /*2310*/  LDS.U8 R128, [R24+UR4+0x60] ;  /* 0x0000600418807984 */ /* 0x000fe20008000000 */
[C---:B------:R-:W-:Y:S02]  /*2320*/  IMAD.IADD R40, R92.reuse, 0x1, R30 ;  /* 0x000000015c287824 */ /* 0x040fe400078e021e */
[C---:B0-----:R-:W-:Y:S01]  /*2330*/  IMAD.IADD R36, R92.reuse, 0x1, R26 ;  /* 0x000000015c247824 */ /* 0x041fe200078e021a */
[----:B------:R0:W3:Y:S01]  /*2340*/  @!P0 LDG.E.U8 R154, desc[UR8][R38.64] ;  /* 0x00000008269a8981 */ /* 0x0000e2000c1e1100 */
[C---:B------:R-:W-:Y:S01]  /*2350*/  IMAD.X R37, R23.reuse, 0x1, R34, P1 ;  /* 0x0000000117257824 */ /* 0x040fe200008e0622 */
[C---:B------:R-:W-:Y:S01]  /*2360*/  IADD3 RZ, P1, R92.reuse, R93, RZ ;  /* 0x0000005d5cff7210 */ /* 0x040fe20007f3e0ff */
[C---:B------:R-:W-:Y:S01]  /*2370*/  IMAD.X R61, R23.reuse, 0x1, R88, P2 ;  /* 0x00000001173d7824 */ /* 0x040fe200010e0658 */
[C---:B------:R-:W-:Y:S01]  /*2380*/  IADD3 RZ, P2, R92.reuse, R27, RZ ;  /* 0x0000001b5cff7210 */ /* 0x040fe20007f5e0ff */
[----:B------:R-:W-:Y:S01]  /*2390*/  IMAD.X R63, R23, 0x1, R90, P3 ;  /* 0x00000001173f7824 */ /* 0x000fe200018e065a */
[C---:B------:R-:W-:Y:S01]  /*23a0*/  IADD3 RZ, P3, R92.reuse, R29, RZ ;  /* 0x0000001d5cff7210 */ /* 0x040fe20007f7e0ff */
[C---:B------:R-:W-:Y:S01]  /*23b0*/  IMAD.IADD R42, R92.reuse, 0x1, R28 ;  /* 0x000000015c2a7824 */ /* 0x040fe200078e021c */
[----:B------:R1:W3:Y:S01]  /*23c0*/  @!P0 LDG.E.U8 R156, desc[UR8][R40.64] ;  /* 0x00000008289c8981 */ /* 0x0002e2000c1e1100 */
[----:B0-----:R-:W-:-:S03]  /*23d0*/  IMAD.IADD R38, R92, 0x1, R29 ;  /* 0x000000015c267824 */ /* 0x001fc600078e021d */
[----:B------:R0:W3:Y:S01]  /*23e0*/  @!P0 LDG.E.U8 R164, desc[UR8][R36.64] ;  /* 0x0000000824a48981 */ /* 0x0000e2000c1e1100 */
[----:B------:R-:W-:-:S03]  /*23f0*/  IMAD.X R39, R23, 0x1, R68, P3 ;  /* 0x0000000117277824 */ /* 0x000fc600018e0644 */
[----:B------:R0:W3:Y:S01]  /*2400*/  @!P0 LDG.E.U8 R160, desc[UR8][R42.64] ;  /* 0x000000082aa08981 */ /* 0x0000e2000c1e1100 */
[C---:B-1----:R-:W-:Y:S02]  /*2410*/  IMAD.IADD R40, R92.reuse, 0x1, R27 ;  /* 0x000000015c287824 */ /* 0x042fe400078e021b */
[C---:B------:R-:W-:Y:S01]  /*2420*/  IMAD.X R41, R23.reuse, 0x1, R64, P2 ;  /* 0x0000000117297824 */ /* 0x040fe200010e0640 */
[----:B------:R-:W3:Y:S01]  /*2430*/  @!P0 LDG.E.U8 R144, desc[UR8][R62.64] ;  /* 0x000000083e908981 */ /* 0x000ee2000c1e1100 */
[----:B0-----:R-:W-:Y:S02]  /*2440*/  IMAD.IADD R36, R92, 0x1, R93 ;  /* 0x000000015c247824 */ /* 0x001fe400078e025d */
[----:B------:R-:W-:Y:S01]  /*2450*/  IMAD.X R37, R23, 0x1, R32, P1 ;  /* 0x0000000117257824 */ /* 0x000fe200008e0620 */
[----:B------:R0:W3:Y:S04]  /*2460*/  @!P0 LDG.E.U8 R146, desc[UR8][R60.64] ;  /* 0x000000083c928981 */ /* 0x0000e8000c1e1100 */
[----:B------:R-:W3:Y:S04]  /*2470*/  @!P0 LDG.E.U8 R158, desc[UR8][R38.64] ;  /* 0x00000008269e8981 */ /* 0x000ee8000c1e1100 */
[----:B------:R1:W3:Y:S04]  /*2480*/  @!P0 LDG.E.U8 R162, desc[UR8][R40.64] ;  /* 0x0000000828a28981 */ /* 0x0002e8000c1e1100 */
[----:B------:R-:W3:Y:S04]  /*2490*/  @!P0 LDG.E.U8 R119, desc[UR8][R36.64] ;  /* 0x0000000824778981 */ /* 0x000ee8000c1e1100 */
[----:B------:R-:W-:Y:S04]  /*24a0*/  LDS.U8 R42, [R24+UR4] ;  /* 0x00000004182a7984 */ /* 0x000fe80008000000 */
[----:B------:R-:W1:Y:S04]  /*24b0*/  LDS.U8 R43, [R24+UR4+0x20] ;  /* 0x00002004182b7984 */ /* 0x000e680008000000 */
[----:B0-----:R-:W-:Y:S04]  /*24c0*/  LDS.U8 R60, [R24+UR4+0x200] ;  /* 0x00020004183c7984 */ /* 0x001fe80008000000 */
[----:B------:R-:W0:Y:S04]  /*24d0*/  LDS.U8 R61, [R24+UR4+0x220] ;  /* 0x00022004183d7984 */ /* 0x000e280008000000 */
[----:B------:R-:W-:Y:S04]  /*24e0*/  LDS.U8 R109, [R24+UR4+0x240] ;  /* 0x00024004186d7984 */ /* 0x000fe80008000000 */
[----:B------:R-:W-:Y:S04]  /*24f0*/  LDS.U8 R130, [R24+UR4+0x260] ;  /* 0x0002600418827984 */ /* 0x000fe80008000000 */
[----:B------:R-:W-:Y:S04]  /*2500*/  LDS.U8 R62, [R22+UR4] ;  /* 0x00000004163e7984 */ /* 0x000fe80008000000 */
[----:B-1----:R-:W1:Y:S04]  /*2510*/  LDS.U8 R41, [R22+UR4+0x20] ;  /* 0x0000200416297984 */ /* 0x002e680008000000 */
[----:B------:R-:W-:Y:S04]  /*2520*/  LDS.U8 R111, [R22+UR4+0x40] ;  /* 0x00004004166f7984 */ /* 0x000fe80008000000 */
[----:B------:R-:W-:Y:S04]  /*2530*/  LDS.U8 R132, [R22+UR4+0x60] ;  /* 0x0000600416847984 */ /* 0x000fe80008000000 */
[----:B------:R-:W-:Y:S04]  /*2540*/  LDS.U8 R40, [R22+UR4+0x200] ;  /* 0x0002000416287984 */ /* 0x000fe80008000000 */
[----:B------:R-:W1:Y:S04]  /*2550*/  LDS.U8 R63, [R22+UR4+0x220] ;  /* 0x00022004163f7984 */ /* 0x000e680008000000 */
[----:B------:R-:W-:Y:S04]  /*2560*/  LDS.U8 R113, [R22+UR4+0x240] ;  /* 0x0002400416717984 */ /* 0x000fe80008000000 */
[----:B------:R-:W-:Y:S04]  /*2570*/  LDS.U8 R134, [R22+UR4+0x260] ;  /* 0x0002600416867984 */ /* 0x000fe80008000000 */
[----:B------:R-:W-:Y:S04]  /*2580*/  LDS.U8 R95, [R21+UR4] ;  /* 0x00000004155f7984 */ /* 0x000fe80008000000 */
[----:B------:R-:W-:Y:S04]  /*2590*/  LDS.U8 R136, [R21+UR4+0x20] ;  /* 0x0000200415887984 */ /* 0x000fe80008000000 */
[----:B------:R-:W-:Y:S04]  /*25a0*/  LDS.U8 R99, [R21+UR4+0x40] ;  /* 0x0000400415637984 */ /* 0x000fe80008000000 */
[----:B------:R-:W-:Y:S04]  /*25b0*/  LDS.U8 R116, [R21+UR4+0x60] ;  /* 0x0000600415747984 */ /* 0x000fe80008000000 */
[----:B------:R-:W-:Y:S04]  /*25c0*/  LDS.U8 R97, [R21+UR4+0x200] ;  /* 0x0002000415617984 */ /* 0x000fe80008000000 */
[----:B------:R-:W1:Y:S04]  /*25d0*/  LDS.U8 R138, [R21+UR4+0x220] ;  /* 0x00022004158a7984 */ /* 0x000e680008000000 */
[----:B------:R-:W-:Y:S04]  /*25e0*/  LDS.U8 R101, [R21+UR4+0x240] ;  /* 0x0002400415657984 */ /* 0x000fe80008000000 */
[----:B------:R-:W-:Y:S04]  /*25f0*/  LDS.U8 R118, [R21+UR4+0x260] ;  /* 0x0002600415767984 */ /* 0x000fe80008000000 */
[----:B------:R-:W-:Y:S04]  /*2600*/  LDS.U8 R115, [R83+UR4] ;  /* 0x0000000453737984 */ /* 0x000fe80008000000 */
[----:B------:R-:W1:Y:S04]  /*2610*/  LDS.U8 R140, [R83+UR4+0x20] ;  /* 0x00002004538c7984 */ /* 0x000e680008000000 */
[----:B------:R-:W-:Y:S04]  /*2620*/  LDS.U8 R103, [R83+UR4+0x40] ;  /* 0x0000400453677984 */ /* 0x000fe80008000000 */
[----:B------:R-:W-:Y:S04]  /*2630*/  LDS.U8 R120, [R83+UR4+0x60] ;  /* 0x0000600453787984 */ /* 0x000fe80008000000 */
[----:B------:R-:W-:Y:S04]  /*2640*/  LDS.U8 R117, [R83+UR4+0x200] ;  /* 0x0002000453757984 */ /* 0x000fe80008000000 */
[----:B------:R-:W1:Y:S04]  /*2650*/  LDS.U8 R142, [R83+UR4+0x220] ;  /* 0x00022004538e7984 */ /* 0x000e680008000000 */
[----:B------:R-:W-:Y:S04]  /*2660*/  LDS.U8 R105, [R83+UR4+0x240] ;  /* 0x0002400453697984 */ /* 0x000fe80008000000 */
[----:B------:R-:W-:Y:S01]  /*2670*/  LDS.U8 R122, [R83+UR4+0x260] ;  /* 0x00026004537a7984 */ /* 0x000fe20008000000 */
[----:B------:R-:W-:Y:S01]  /*2680*/  BAR.SYNC.DEFER_BLOCKING 0x0 ;  /* 0x0000000000007b1d */ /* 0x000fe20000010000 */
[----:B------:R-:W-:-:S02]  /*2690*/  IMAD R42, R43, 0x100, R42 ;  /* 0x000001002b2a7824 */ /* 0x000fc400078e022a */
[----:B0-----:R-:W-:Y:S02]  /*26a0*/  IMAD R61, R61, 0x100, R60 ;  /* 0x000001003d3d7824 */ /* 0x001fe400078e023c */
[----:B-1----:R-:W-:Y:S02]  /*26b0*/  IMAD R41, R41, 0x100, R62 ;  /* 0x0000010029297824 */ /* 0x002fe400078e023e */
[----:B------:R-:W-:Y:S02]  /*26c0*/  IMAD R63, R63, 0x100, R40 ;  /* 0x000001003f3f7824 */ /* 0x000fe400078e0228 */
[----:B------:R-:W-:Y:S02]  /*26d0*/  IMAD R97, R138, 0x100, R97 ;  /* 0x000001008a617824 */ /* 0x000fe400078e0261 */
[----:B------:R-:W-:Y:S02]  /*26e0*/  IMAD R40, R136, 0x100, R95 ;  /* 0x0000010088287824 */ /* 0x000fe400078e025f */
[----:B------:R-:W-:Y:S01]  /*26f0*/  IMAD R115, R140, 0x100, R115 ;  /* 0x000001008c737824 */ /* 0x000fe200078e0273 */
[----:B------:R-:W-:-:S02]  /*2700*/  F2FP.F16.E4M3.UNPACK_B R60, R42 ;  /* 0x0000002aff3c723e */ /* 0x000fc400020006ff */
[----:B------:R-:W-:Y:S02]  /*2710*/  F2FP.F16.E4M3.UNPACK_B R62, R61 ;  /* 0x0000003dff3e723e */ /* 0x000fe400020006ff */
[----:B------:R-:W-:Y:S02]  /*2720*/  F2FP.F16.E4M3.UNPACK_B R61, R41 ;  /* 0x00000029ff3d723e */ /* 0x000fe400020006ff */
[----:B------:R-:W-:Y:S02]  /*2730*/  F2FP.F16.E4M3.UNPACK_B R42, R97 ;  /* 0x00000061ff2a723e */ /* 0x000fe400020006ff */
[----:B------:R-:W-:Y:S01]  /*2740*/  F2FP.F16.E4M3.UNPACK_B R63, R63 ;  /* 0x0000003fff3f723e */ /* 0x000fe200020006ff */
[----:B------:R-:W-:Y:S01]  /*2750*/  IMAD R43, R142, 0x100, R117 ;  /* 0x000001008e2b7824 */ /* 0x000fe200078e0275 */
[----:B------:R-:W-:Y:S02]  /*2760*/  F2FP.F16.E4M3.UNPACK_B R40, R40 ;  /* 0x00000028ff28723e */ /* 0x000fe400020006ff */
[----:B------:R-:W-:-:S02]  /*2770*/  F2FP.F16.E4M3.UNPACK_B R41, R115 ;  /* 0x00000073ff29723e */ /* 0x000fc400020006ff */
[----:B------:R-:W-:Y:S01]  /*2780*/  F2FP.F16.E4M3.UNPACK_B R43, R43 ;  /* 0x0000002bff2b723e */ /* 0x000fe200020006ff */
[----:B--2---:R-:W-:Y:S04]  /*2790*/  STS.U8 [R85+UR4+0x100], R94 ;  /* 0x0001005e55007988 */ /* 0x004fe80008000004 */
[----:B-----5:R-:W-:Y:S04]  /*27a0*/  STS.U8 [R85+UR4+0x200], R96 ;  /* 0x0002006055007988 */ /* 0x020fe80008000004 */
[----:B----4-:R-:W-:Y:S04]  /*27b0*/  STS.U8 [R85+UR4+0x300], R148 ;  /* 0x0003009455007988 */ /* 0x010fe80008000004 */
[----:B---3--:R-:W-:Y:S04]  /*27c0*/  STS.U8 [R85+UR4+0x400], R152 ;  /* 0x0004009855007988 */ /* 0x008fe80008000004 */
[----:B------:R-:W-:Y:S04]  /*27d0*/  STS.U8 [R85+UR4+0x500], R156 ;  /* 0x0005009c55007988 */ /* 0x000fe80008000004 */
[----:B------:R-:W-:Y:S04]  /*27e0*/  STS.U8 [R85+UR4+0x700], R164 ;  /* 0x000700a455007988 */ /* 0x000fe80008000004 */
[----:B------:R-:W-:Y:S04]  /*27f0*/  STS.U8 [R85+UR4+0x600], R160 ;  /* 0x000600a055007988 */ /* 0x000fe80008000004 */
[----:B------:R-:W-:Y:S04]  /*2800*/  STS.U8 [R85+UR4], R144 ;  /* 0x0000009055007988 */ /* 0x000fe80008000004 */
[----:B------:R-:W-:Y:S04]  /*2810*/  STS.U8 [R89+UR4+0x80], R146 ;  /* 0x0000809259007988 */ /* 0x000fe80008000004 */
[----:B------:R-:W-:Y:S04]  /*2820*/  STS.U8 [R89+UR4+0x180], R126 ;  /* 0x0001807e59007988 */ /* 0x000fe80008000004 */
[----:B------:R-:W-:Y:S04]  /*2830*/  STS.U8 [R89+UR4+0x280], R124 ;  /* 0x0002807c59007988 */ /* 0x000fe80008000004 */
[----:B------:R-:W-:Y:S04]  /*2840*/  STS.U8 [R89+UR4+0x380], R150 ;  /* 0x0003809659007988 */ /* 0x000fe80008000004 */
[----:B------:R-:W-:Y:S04]  /*2850*/  STS.U8 [R89+UR4+0x480], R154 ;  /* 0x0004809a59007988 */ /* 0x000fe80008000004 */
[----:B------:R-:W-:Y:S04]  /*2860*/  STS.U8 [R89+UR4+0x580], R158 ;  /* 0x0005809e59007988 */ /* 0x000fe80008000004 */
[----:B------:R-:W-:Y:S04]  /*2870*/  STS.U8 [R89+UR4+0x680], R162 ;  /* 0x000680a259007988 */ /* 0x000fe80008000004 */
[----:B------:R-:W-:Y:S01]  /*2880*/  STS.U8 [R89+UR4+0x780], R119 ;  /* 0x0007807759007988 */ /* 0x000fe20008000004 */
[----:B------:R-:W-:Y:S06]  /*2890*/  BAR.SYNC.DEFER_BLOCKING 0x0 ;  /* 0x0000000000007b1d */ /* 0x000fec0000010000 */
[----:B------:R-:W0:Y:S01]  /*28a0*/  LDSM.16.M88.4 R36, [R25] ;  /* 0x000000001924783b */ /* 0x000e220000000200 */
[----:B------:R-:W-:-:S02]  /*28b0*/  USHF.R.S32.HI UR7, URZ, 0x1f, UR5 ;  /* 0x0000001f3f077899 */ /* 0x000fc40008011405 */
[----:B------:R-:W-:Y:S01]  /*28c0*/  IADD3 R28, P4, R28, UR5, RZ ;  /* 0x000000051c1c7c10 */ /* 0x000fe2000ff9e0ff */
[----:B------:R-:W-:-:S03]  /*28d0*/  VIADD R20, R20, 0xffffffff ;  /* 0xffffffff14147836 */ /* 0x000fc60000000000 */
[----:B------:R-:W-:Y:S02]  /*28e0*/  IADD3.X R66, R66, UR7, RZ, P4, !PT ;  /* 0x0000000742427c10 */ /* 0x000fe4000a7fe4ff */
[----:B------:R-:W-:Y:S02]  /*28f0*/  IADD3 R67, P4, R67, UR5, RZ ;  /* 0x0000000543437c10 */ /* 0x000fe4000ff9e0ff */
[----:B------:R-:W-:Y:S02]  /*2900*/  IADD3 R93, P1, R93, UR5, RZ ;  /* 0x000000055d5d7c10 */ /* 0x000fe4000ff3e0ff */
[----:B------:R-:W-:Y:S01]  /*2910*/  IADD3 R26, P2, R26, UR5, RZ ;  /* 0x000000051a1a7c10 */ /* 0x000fe2000ff5e0ff */
[----:B------:R-:W-:Y:S01]  /*2920*/  IMAD R107, R128, 0x100, R107 ;  /* 0x00000100806b7824 */ /* 0x000fe200078e026b */
[----:B------:R-:W-:Y:S01]  /*2930*/  IADD3.X R80, R80, UR7, RZ, P4, !PT ;  /* 0x0000000750507c10 */ /* 0x000fe2000a7fe4ff */
[----:B------:R-:W-:Y:S01]  /*2940*/  IMAD R109, R130, 0x100, R109 ;  /* 0x00000100826d7824 */ /* 0x000fe200078e026d */
[----:B------:R-:W-:Y:S01]  /*2950*/  ISETP.NE.U32.AND P4, PT, R20, RZ, PT ;  /* 0x000000ff1400720c */ /* 0x000fe20003f85070 */
[----:B------:R-:W-:Y:S01]  /*2960*/  IMAD R111, R132, 0x100, R111 ;  /* 0x00000100846f7824 */ /* 0x000fe200078e026f */
[----:B------:R-:W-:Y:S01]  /*2970*/  IADD3 R27, P3, R27, UR5, RZ ;  /* 0x000000051b1b7c10 */ /* 0x000fe2000ff7e0ff */
[----:B------:R-:W-:Y:S01]  /*2980*/  IMAD R113, R134, 0x100, R113 ;  /* 0x0000010086717824 */ /* 0x000fe200078e0271 */
[----:B0-----:R-:W-:-:S02]  /*2990*/  F2FP.F16.E4M3.UNPACK_B R96, R36 ;  /* 0x00000024ff60723e */ /* 0x001fc400020006ff */
[----:B------:R-:W-:Y:S02]  /*29a0*/  F2FP.F16.E4M3.UNPACK_B R97, R37 ;  /* 0x00000025ff61723e */ /* 0x000fe400020006ff */
[----:B------:R-:W-:Y:S02]  /*29b0*/  F2FP.F16.E4M3.UNPACK_B R94, R38 ;  /* 0x00000026ff5e723e */ /* 0x000fe400020006ff */
[----:B------:R-:W-:-:S03]  /*29c0*/  F2FP.F16.E4M3.UNPACK_B R95, R39 ;  /* 0x00000027ff5f723e */ /* 0x000fc600020006ff */
[C---:B------:R-:W-:Y:S06]  /*29d0*/  HMMA.16816.F32 R56, R60.reuse, R96, R56 ;  /* 0x000000603c38723c */ /* 0x040fec0000001838 */
[----:B------:R-:W-:Y:S06]  /*29e0*/  HMMA.16816.F32 R52, R60, R94, R52 ;  /* 0x0000005e3c34723c */ /* 0x000fec0000001834 */
[C---:B------:R-:W-:Y:S06]  /*29f0*/  HMMA.16816.F32 R48, R40.reuse, R96, R48 ;  /* 0x000000602830723c */ /* 0x040fec0000001830 */
[----:B------:R-:W-:Y:S01]  /*2a00*/  HMMA.16816.F32 R44, R40, R94, R44 ;  /* 0x0000005e282c723c */ /* 0x000fe2000000182c */
[----:B------:R-:W-:-:S02]  /*2a10*/  IMAD R99, R116, 0x100, R99 ;  /* 0x0000010074637824 */ /* 0x000fc400078e0263 */
[----:B------:R-:W-:Y:S02]  /*2a20*/  IMAD R101, R118, 0x100, R101 ;  /* 0x0000010076657824 */ /* 0x000fe400078e0265 */
[----:B------:R-:W-:Y:S02]  /*2a30*/  IMAD R103, R120, 0x100, R103 ;  /* 0x0000010078677824 */ /* 0x000fe400078e0267 */
[----:B------:R-:W-:Y:S01]  /*2a40*/  IMAD R105, R122, 0x100, R105 ;  /* 0x000001007a697824 */ /* 0x000fe200078e0269 */
[----:B------:R-:W-:Y:S02]  /*2a50*/  IADD3.X R32, R32, UR7, RZ, P1, !PT ;  /* 0x0000000720207c10 */ /* 0x000fe40008ffe4ff */
[----:B------:R-:W-:Y:S02]  /*2a60*/  IADD3.X R34, R34, UR7, RZ, P2, !PT ;  /* 0x0000000722227c10 */ /* 0x000fe400097fe4ff */
[----:B------:R-:W-:Y:S02]  /*2a70*/  IADD3 R29, P5, R29, UR5, RZ ;  /* 0x000000051d1d7c10 */ /* 0x000fe4000ffbe0ff */
[----:B------:R-:W-:-:S02]  /*2a80*/  IADD3 R30, P6, R30, UR5, RZ ;  /* 0x000000051e1e7c10 */ /* 0x000fc4000ffde0ff */
[----:B------:R-:W-:Y:S02]  /*2a90*/  IADD3 R31, P0, R31, UR5, RZ ;  /* 0x000000051f1f7c10 */ /* 0x000fe4000ff1e0ff */
[----:B------:R-:W-:Y:S02]  /*2aa0*/  IADD3 R33, P1, R33, UR5, RZ ;  /* 0x0000000521217c10 */ /* 0x000fe4000ff3e0ff */
[----:B------:R-:W-:Y:S02]  /*2ab0*/  IADD3 R35, P2, R35, UR5, RZ ;  /* 0x0000000523237c10 */ /* 0x000fe4000ff5e0ff */
[----:B------:R-:W-:Y:S02]  /*2ac0*/  F2FP.F16.E4M3.UNPACK_B R62, R36.H1 ;  /* 0x00000024ff3e723e */ /* 0x000fe400030006ff */
[----:B------:R-:W-:Y:S02]  /*2ad0*/  F2FP.F16.E4M3.UNPACK_B R63, R37.H1 ;  /* 0x00000025ff3f723e */ /* 0x000fe400030006ff */
[----:B------:R-:W-:-:S02]  /*2ae0*/  F2FP.F16.E4M3.UNPACK_B R60, R38.H1 ;  /* 0x00000026ff3c723e */ /* 0x000fc400030006ff */
[----:B------:R-:W-:Y:S02]  /*2af0*/  F2FP.F16.E4M3.UNPACK_B R61, R39.H1 ;  /* 0x00000027ff3d723e */ /* 0x000fe400030006ff */
[----:B------:R-:W-:Y:S02]  /*2b00*/  F2FP.F16.E4M3.UNPACK_B R40, R107 ;  /* 0x0000006bff28723e */ /* 0x000fe400020006ff */
[----:B------:R-:W-:Y:S02]  /*2b10*/  F2FP.F16.E4M3.UNPACK_B R42, R109 ;  /* 0x0000006dff2a723e */ /* 0x000fe400020006ff */
[----:B------:R-:W-:Y:S02]  /*2b20*/  F2FP.F16.E4M3.UNPACK_B R41, R111 ;  /* 0x0000006fff29723e */ /* 0x000fe400020006ff */
[----:B------:R-:W-:Y:S02]  /*2b30*/  F2FP.F16.E4M3.UNPACK_B R43, R113 ;  /* 0x00000071ff2b723e */ /* 0x000fe400020006ff */
[----:B------:R-:W-:-:S02]  /*2b40*/  F2FP.F16.E4M3.UNPACK_B R36, R99 ;  /* 0x00000063ff24723e */ /* 0x000fc400020006ff */
[----:B------:R-:W-:Y:S02]  /*2b50*/  F2FP.F16.E4M3.UNPACK_B R38, R101 ;  /* 0x00000065ff26723e */ /* 0x000fe400020006ff */
[----:B------:R-:W-:Y:S02]  /*2b60*/  F2FP.F16.E4M3.UNPACK_B R37, R103 ;  /* 0x00000067ff25723e */ /* 0x000fe400020006ff */
[----:B------:R-:W-:Y:S02]  /*2b70*/  F2FP.F16.E4M3.UNPACK_B R39, R105 ;  /* 0x00000069ff27723e */ /* 0x000fe400020006ff */
[----:B------:R-:W-:Y:S02]  /*2b80*/  IADD3.X R64, R64, UR7, RZ, P3, !PT ;  /* 0x0000000740407c10 */ /* 0x000fe40009ffe4ff */
[----:B------:R-:W-:Y:S02]  /*2b90*/  IADD3 R65, P3, R65, UR5, RZ ;  /* 0x0000000541417c10 */ /* 0x000fe4000ff7e0ff */
[----:B------:R-:W-:-:S02]  /*2ba0*/  IADD3.X R68, R68, UR7, RZ, P5, !PT ;  /* 0x0000000744447c10 */ /* 0x000fc4000affe4ff */
[----:B------:R-:W-:Y:S02]  /*2bb0*/  IADD3.X R70, R70, UR7, RZ, P6, !PT ;  /* 0x0000000746467c10 */ /* 0x000fe4000b7fe4ff */
[----:B------:R-:W-:Y:S02]  /*2bc0*/  IADD3.X R72, R72, UR7, RZ, P0, !PT ;  /* 0x0000000748487c10 */ /* 0x000fe400087fe4ff */
[----:B------:R-:W-:Y:S02]  /*2bd0*/  IADD3.X R74, R74, UR7, RZ, P1, !PT ;  /* 0x000000074a4a7c10 */ /* 0x000fe40008ffe4ff */
[----:B------:R-:W-:Y:S02]  /*2be0*/  IADD3.X R76, R76, UR7, RZ, P2, !PT ;  /* 0x000000074c4c7c10 */ /* 0x000fe400097fe4ff */
[----:B------:R-:W-:Y:S02]  /*2bf0*/  IADD3 R69, P5, R69, UR5, RZ ;  /* 0x0000000545457c10 */ /* 0x000fe4000ffbe0ff */
[----:B------:R-:W-:-:S02]  /*2c00*/  IADD3 R71, P6, R71, UR5, RZ ;  /* 0x0000000547477c10 */ /* 0x000fc4000ffde0ff */
[----:B------:R-:W-:Y:S02]  /*2c10*/  IADD3 R73, P0, R73, UR5, RZ ;  /* 0x0000000549497c10 */ /* 0x000fe4000ff1e0ff */
[----:B------:R-:W-:Y:S02]  /*2c20*/  IADD3 R75, P1, R75, UR5, RZ ;  /* 0x000000054b4b7c10 */ /* 0x000fe4000ff3e0ff */
[----:B------:R-:W-:Y:S02]  /*2c30*/  IADD3 R77, P2, R77, UR5, RZ ;  /* 0x000000054d4d7c10 */ /* 0x000fe4000ff5e0ff */
[----:B------:R-:W-:Y:S01]  /*2c40*/  IADD3.X R78, R78, UR7, RZ, P3, !PT ;  /* 0x000000074e4e7c10 */ /* 0x000fe20009ffe4ff */
[----:B------:R-:W-:Y:S01]  /*2c50*/  HMMA.16816.F32 R56, R40, R62, R56 ;  /* 0x0000003e2838723c */ /* 0x000fe20000001838 */
[----:B------:R-:W-:Y:S01]  /*2c60*/  IADD3 R79, P3, R114, R79, RZ ;  /* 0x0000004f724f7210 */ /* 0x000fe20007f7e0ff */
[----:B------:R-:W-:Y:S01]  /*2c70*/  UIADD3 UR6, UR6, -0x20, URZ ;  /* 0xffffffe006067890 */ /* 0x000fe2000fffe03f */
[----:B------:R-:W-:-:S02]  /*2c80*/  IADD3.X R82, R82, UR7, RZ, P5, !PT ;  /* 0x0000000752527c10 */ /* 0x000fc4000affe4ff */
[----:B------:R-:W-:Y:S01]  /*2c90*/  IADD3.X R84, R84, UR7, RZ, P6, !PT ;  /* 0x0000000754547c10 */ /* 0x000fe2000b7fe4ff */
[----:B------:R-:W-:Y:S01]  /*2ca0*/  HMMA.16816.F32 R52, R40, R60, R52 ;  /* 0x0000003c2834723c */ /* 0x000fe20000001834 */
[----:B------:R-:W-:Y:S02]  /*2cb0*/  IADD3.X R86, R86, UR7, RZ, P0, !PT ;  /* 0x0000000756567c10 */ /* 0x000fe400087fe4ff */
[----:B------:R-:W-:Y:S02]  /*2cc0*/  IADD3.X R88, R88, UR7, RZ, P1, !PT ;  /* 0x0000000758587c10 */ /* 0x000fe40008ffe4ff */
[----:B------:R-:W-:Y:S01]  /*2cd0*/  IADD3.X R90, R90, UR7, RZ, P2, !PT ;  /* 0x000000075a5a7c10 */ /* 0x000fe200097fe4ff */
[----:B------:R-:W-:Y:S01]  /*2ce0*/  HMMA.16816.F32 R48, R36, R62, R48 ;  /* 0x0000003e2430723c */ /* 0x000fe20000001830 */
[----:B------:R-:W-:-:S05]  /*2cf0*/  LEA.HI.X.SX32 R81, R114, R81, 0x1, P3 ;  /* 0x0000005172517211 */ /* 0x000fca00018f0eff */
[----:B------:R-:W-:Y:S01]  /*2d00*/  HMMA.16816.F32 R44, R36, R60, R44 ;  /* 0x0000003c242c723c */ /* 0x000fe2000000182c */
[----:B------:R-:W-:-:S08]  /*2d10*/  NOP ;  /* 0x0000000000007918 */ /* 0x000fd00000000000 */
[----:B------:R-:W-:-:S15]  /*2d20*/  @P4 BRA `(.L_x_2) ;  /* 0xffffffec00a84947 */ /* 0x000fde000383ffff */
.L_x_1:
[----:B------:R-:W-:Y:S01]  /*2d30*/  F2FP.SATFINITE.E4M3.F32.PACK_AB_MERGE_C R56, R57, R56, RZ ;  /* 0x000000383938723e */ /* 0x000fe200048070ff */
[----:B------:R-:W-:Y:S01]  /*2d40*/  BAR.SYNC.DEFER_BLOCKING 0x0 ;  /* 0x0000000000007b1d */ /* 0x000fe20000010000 */
[----:B------:R-:W-:Y:S01]  /*2d50*/  F2FP.SATFINITE.E4M3.F32.PACK_AB_MERGE_C R53, R53, R52, RZ ;  /* 0x000000343535723e */ /* 0x000fe200048070ff */
[----:B------:R-:W-:Y:S01]  /*2d60*/  IMAD.SHL.U32 R24, R0, 0x4, RZ ;  /* 0x0000000400187824 */ /* 0x000fe200078e00ff */
[----:B------:R-:W-:Y:S01]  /*2d70*/  LOP3.LUT R20, R56, 0xffff, RZ, 0xc0, !PT ;  /* 0x0000ffff38147812 */ /* 0x000fe200078ec0ff */
[----:B------:R-:W-:Y:S01]  /*2d80*/  IMAD.SHL.U32 R25, R0, 0x8, RZ ;  /* 0x0000000800197824 */ /* 0x000fe200078e00ff */
[----:B------:R-:W-:-:S03]  /*2d90*/  LOP3.LUT R21, R53, 0xffff, RZ, 0xc0, !PT ;  /* 0x0000ffff35157812 */ /* 0x000fc600078ec0ff */
[----:B------:R-:W0:Y:S01]  /*2da0*/  LDC R37, c[0x0][0x248] ;  /* 0x00009200ff257b82 */ /* 0x000e220000000800 */
[----:B------:R-:W-:Y:S01]  /*2db0*/  SHF.R.U32.HI R20, RZ, 0x8, R20 ;  /* 0x00000008ff147819 */ /* 0x000fe20000011614 */
[----:B------:R-:W-:Y:S01]  /*2dc0*/  ULDC UR5, c[0x0][0x244] ;  /* 0x0000910000057ab9 */ /* 0x000fe20000000800 */
[----:B------:R-:W-:Y:S01]  /*2dd0*/  SHF.R.U32.HI R21, RZ, 0x8, R21 ;  /* 0x00000008ff157819 */ /* 0x000fe20000011615 */
[----:B------:R-:W-:Y:S01]  /*2de0*/  ULDC.64 UR10, c[0x0][0x228] ;  /* 0x00008a00000a7ab9 */ /* 0x000fe20000000a00 */
[----:B------:R-:W-:Y:S01]  /*2df0*/  F2FP.SATFINITE.E4M3.F32.PACK_AB_MERGE_C R58, R59, R58, RZ ;  /* 0x0000003a3b3a723e */ /* 0x000fe200048070ff */
[----:B------:R-:W-:Y:S01]  /*2e00*/  ULDC.64 UR6, c[0x0][0x220] ;  /* 0x0000880000067ab9 */ /* 0x000fe20000000a00 */
[----:B------:R-:W-:Y:S01]  /*2e10*/  PRMT R29, R21, 0x7604, R20 ;  /* 0x00007604151d7816 */ /* 0x000fe20000000014 */
[C---:B------:R-:W-:Y:S01]  /*2e20*/  IMAD.SHL.U32 R21, R0.reuse, 0x20, RZ ;  /* 0x0000002000157824 */ /* 0x040fe200078e00ff */
[----:B------:R-:W-:Y:S02]  /*2e30*/  LOP3.LUT R20, R0, 0x40, RZ, 0xc0, !PT ;  /* 0x0000004000147812 */ /* 0x000fe400078ec0ff */
[----:B------:R-:W-:-:S02]  /*2e40*/  F2FP.SATFINITE.E4M3.F32.PACK_AB_MERGE_C R55, R55, R54, RZ ;  /* 0x000000363737723e */ /* 0x000fc400048070ff */
[----:B------:R-:W-:Y:S01]  /*2e50*/  LOP3.LUT R21, R21, 0x400, RZ, 0xc0, !PT ;  /* 0x0000040015157812 */ /* 0x000fe200078ec0ff */
[----:B------:R-:W-:Y:S01]  /*2e60*/  IMAD.SHL.U32 R22, R20, 0x4, RZ ;  /* 0x0000000414167824 */ /* 0x000fe200078e00ff */
[--C-:B------:R-:W-:Y:S02]  /*2e70*/  SHF.R.S32.HI R23, RZ, 0x4, R0.reuse ;  /* 0x00000004ff177819 */ /* 0x100fe40000011400 */
[----:B------:R-:W-:Y:S01]  /*2e80*/  SHF.R.S32.HI R26, RZ, 0x3, R0 ;  /* 0x00000003ff1a7819 */ /* 0x000fe20000011400 */
[----:B------:R-:W-:Y:S01]  /*2e90*/  IMAD R21, R0, 0x8000, R21 ;  /* 0x0000800000157824 */ /* 0x000fe200078e0215 */
[----:B------:R-:W-:Y:S02]  /*2ea0*/  PRMT R31, R55, 0x7604, R58 ;  /* 0x00007604371f7816 */ /* 0x000fe4000000003a */
[----:B------:R-:W-:Y:S02]  /*2eb0*/  SGXT R23, R23, 0x1 ;  /* 0x000000011717781a */ /* 0x000fe40000000200 */
[----:B------:R-:W-:-:S02]  /*2ec0*/  SGXT R26, R26, 0x1 ;  /* 0x000000011a1a781a */ /* 0x000fc40000000200 */
[----:B------:R-:W-:Y:S02]  /*2ed0*/  LOP3.LUT R20, R58, 0xffff, RZ, 0xc0, !PT ;  /* 0x0000ffff3a147812 */ /* 0x000fe400078ec0ff */
[----:B------:R-:W-:Y:S02]  /*2ee0*/  LOP3.LUT R55, R55, 0xffff, RZ, 0xc0, !PT ;  /* 0x0000ffff37377812 */ /* 0x000fe400078ec0ff */
[----:B------:R-:W-:Y:S02]  /*2ef0*/  LOP3.LUT R28, R21, 0xffff, RZ, 0xc0, !PT ;  /* 0x0000ffff151c7812 */ /* 0x000fe400078ec0ff */
[----:B------:R-:W-:Y:S02]  /*2f00*/  LOP3.LUT R27, R23, 0x404, RZ, 0xc0, !PT ;  /* 0x00000404171b7812 */ /* 0x000fe400078ec0ff */
[----:B------:R-:W-:Y:S02]  /*2f10*/  LOP3.LUT R26, R26, 0x240, RZ, 0xc0, !PT ;  /* 0x000002401a1a7812 */ /* 0x000fe400078ec0ff */
[----:B------:R-:W-:-:S02]  /*2f20*/  SHF.R.U32.HI R20, RZ, 0x8, R20 ;  /* 0x00000008ff147819 */ /* 0x000fc40000011614 */
[----:B------:R-:W-:Y:S02]  /*2f30*/  SHF.R.U32.HI R21, RZ, 0x8, R55 ;  /* 0x00000008ff157819 */ /* 0x000fe40000011637 */
[----:B------:R-:W-:Y:S02]  /*2f40*/  SHF.R.U32.HI R23, RZ, 0x9, R28 ;  /* 0x00000009ff177819 */ /* 0x000fe4000001161c */
[----:B------:R-:W-:Y:S02]  /*2f50*/  F2FP.SATFINITE.E4M3.F32.PACK_AB_MERGE_C R48, R49, R48, RZ ;  /* 0x000000303130723e */ /* 0x000fe400048070ff */
[----:B------:R-:W-:Y:S02]  /*2f60*/  F2FP.SATFINITE.E4M3.F32.PACK_AB_MERGE_C R45, R45, R44, RZ ;  /* 0x0000002c2d2d723e */ /* 0x000fe400048070ff */
[----:B------:R-:W-:Y:S02]  /*2f70*/  F2FP.SATFINITE.E4M3.F32.PACK_AB_MERGE_C R50, R51, R50, RZ ;  /* 0x000000323332723e */ /* 0x000fe400048070ff */
[----:B------:R-:W-:-:S02]  /*2f80*/  F2FP.SATFINITE.E4M3.F32.PACK_AB_MERGE_C R47, R47, R46, RZ ;  /* 0x0000002e2f2f723e */ /* 0x000fc400048070ff */
[----:B------:R-:W-:Y:S02]  /*2f90*/  LOP3.LUT R27, R27, 0x80, R24, 0xf8, !PT ;  /* 0x000000801b1b7812 */ /* 0x000fe400078ef818 */
[----:B------:R-:W-:Y:S02]  /*2fa0*/  LOP3.LUT R25, R26, 0x38, R25, 0xf8, !PT ;  /* 0x000000381a197812 */ /* 0x000fe400078ef819 */
[----:B------:R-:W-:Y:S02]  /*2fb0*/  PRMT R33, R21, 0x7604, R20 ;  /* 0x0000760415217816 */ /* 0x000fe40000000014 */
[----:B------:R-:W-:Y:S02]  /*2fc0*/  LOP3.LUT R24, R22, 0xffff, R23, 0xf8, !PT ;  /* 0x0000ffff16187812 */ /* 0x000fe400078ef817 */
[----:B------:R-:W-:Y:S02]  /*2fd0*/  LOP3.LUT R20, R48, 0xffff, RZ, 0xc0, !PT ;  /* 0x0000ffff30147812 */ /* 0x000fe400078ec0ff */
[----:B------:R-:W-:-:S02]  /*2fe0*/  LOP3.LUT R23, R45, 0xffff, RZ, 0xc0, !PT ;  /* 0x0000ffff2d177812 */ /* 0x000fc400078ec0ff */
[----:B------:R-:W-:Y:S02]  /*2ff0*/  LOP3.LUT R21, R50, 0xffff, RZ, 0xc0, !PT ;  /* 0x0000ffff32157812 */ /* 0x000fe400078ec0ff */
[----:B------:R-:W-:Y:S02]  /*3000*/  LOP3.LUT R22, R47, 0xffff, RZ, 0xc0, !PT ;  /* 0x0000ffff2f167812 */ /* 0x000fe400078ec0ff */
[----:B------:R-:W-:Y:S02]  /*3010*/  LOP3.LUT R0, R25, 0x40, R0, 0x78, !PT ;  /* 0x0000004019007812 */ /* 0x000fe400078e7800 */
[----:B------:R-:W-:Y:S02]  /*3020*/  LOP3.LUT R24, R24, 0x3c, R19, 0xf8, !PT ;  /* 0x0000003c18187812 */ /* 0x000fe400078ef813 */
[----:B------:R-:W-:Y:S02]  /*3030*/  SHF.R.U32.HI R20, RZ, 0x8, R20 ;  /* 0x00000008ff147819 */ /* 0x000fe40000011614 */
[----:B------:R-:W-:Y:S01]  /*3040*/  SHF.R.U32.HI R23, RZ, 0x8, R23 ;  /* 0x00000008ff177819 */ /* 0x000fe20000011617 */
[----:B------:R-:W-:Y:S01]  /*3050*/  STS.U16 [R24+UR4+0x80], R29 ;  /* 0x0000801d18007988 */ /* 0x000fe20008000404 */
[----:B------:R-:W-:-:S02]  /*3060*/  SHF.R.U32.HI R21, RZ, 0x8, R21 ;  /* 0x00000008ff157819 */ /* 0x000fc40000011615 */
[----:B------:R-:W-:Y:S02]  /*3070*/  SHF.R.U32.HI R22, RZ, 0x8, R22 ;  /* 0x00000008ff167819 */ /* 0x000fe40000011616 */
[----:B------:R-:W-:Y:S02]  /*3080*/  PRMT R53, R53, 0x7604, R56 ;  /* 0x0000760435357816 */ /* 0x000fe40000000038 */
[----:B------:R-:W-:Y:S02]  /*3090*/  LOP3.LUT R27, R27, R0, RZ, 0xfc, !PT ;  /* 0x000000001b1b7212 */ /* 0x000fe400078efcff */
[C---:B------:R-:W-:Y:S01]  /*30a0*/  LOP3.LUT R0, R24.reuse, 0x40, RZ, 0x3c, !PT ;  /* 0x0000004018007812 */ /* 0x040fe200078e3cff */
[----:B------:R-:W-:Y:S01]  /*30b0*/  STS.U16 [R24+UR4], R53 ;  /* 0x0000003518007988 */ /* 0x000fe20008000404 */
[----:B------:R-:W-:Y:S02]  /*30c0*/  PRMT R48, R45, 0x7604, R48 ;  /* 0x000076042d307816 */ /* 0x000fe40000000030 */
[----:B------:R-:W-:Y:S01]  /*30d0*/  PRMT R26, R23, 0x7604, R20 ;  /* 0x00007604171a7816 */ /* 0x000fe20000000014 */
[----:B------:R-:W-:Y:S01]  /*30e0*/  STS.U16 [R0+UR4+0x200], R31 ;  /* 0x0002001f00007988 */ /* 0x000fe20008000404 */
[----:B------:R-:W-:-:S02]  /*30f0*/  LOP3.LUT R19, R24, 0x4, RZ, 0x3c, !PT ;  /* 0x0000000418137812 */ /* 0x000fc400078e3cff */
[----:B------:R-:W-:Y:S01]  /*3100*/  PRMT R35, R47, 0x7604, R50 ;  /* 0x000076042f237816 */ /* 0x000fe20000000032 */
[----:B------:R1:W-:Y:S01]  /*3110*/  STS.U16 [R0+UR4+0x280], R33 ;  /* 0x0002802100007988 */ /* 0x0003e20008000404 */
[----:B------:R-:W-:Y:S02]  /*3120*/  PRMT R25, R22, 0x7604, R21 ;  /* 0x0000760416197816 */ /* 0x000fe40000000015 */
[----:B------:R-:W-:Y:S01]  /*3130*/  LOP3.LUT R20, R24, 0x44, RZ, 0x3c, !PT ;  /* 0x0000004418147812 */ /* 0x000fe200078e3cff */
[----:B------:R-:W-:Y:S01]  /*3140*/  STS.U16 [R19+UR4+0x400], R48 ;  /* 0x0004003013007988 */ /* 0x000fe20008000404 */
[----:B------:R-:W-:Y:S02]  /*3150*/  LOP3.LUT R22, R27, 0x4, RZ, 0x3c, !PT ;  /* 0x000000041b167812 */ /* 0x000fe400078e3cff */
[C---:B------:R-:W-:Y:S01]  /*3160*/  ISETP.GE.AND P0, PT, R18.reuse, UR10, PT ;  /* 0x0000000a12007c0c */ /* 0x040fe2000bf06270 */
[----:B------:R0:W-:Y:S01]  /*3170*/  STS.U16 [R19+UR4+0x480], R26 ;  /* 0x0004801a13007988 */ /* 0x0001e20008000404 */
[----:B-1----:R-:W-:-:S02]  /*3180*/  IMAD R0, R18, UR5, RZ ;  /* 0x0000000512007c24 */ /* 0x002fc4000f8e02ff */
[----:B------:R-:W-:Y:S01]  /*3190*/  ISETP.LT.AND P3, PT, R2, UR11, !P0 ;  /* 0x0000000b02007c0c */ /* 0x000fe2000c761270 */
[----:B------:R1:W-:Y:S01]  /*31a0*/  STS.U16 [R20+UR4+0x600], R35 ;  /* 0x0006002314007988 */ /* 0x0003e20008000404 */
[C---:B------:R-:W-:Y:S02]  /*31b0*/  ISETP.LT.AND P5, PT, R3.reuse, UR11, !P0 ;  /* 0x0000000b03007c0c */ /* 0x040fe4000c7a1270 */
[----:B------:R-:W-:Y:S01]  /*31c0*/  IADD3 R33, P1, R0, UR6, RZ ;  /* 0x0000000600217c10 */ /* 0x000fe2000ff3e0ff */
[----:B------:R2:W-:Y:S01]  /*31d0*/  STS.U16 [R20+UR4+0x680], R25 ;  /* 0x0006801914007988 */ /* 0x0005e20008000404 */
[----:B------:R-:W-:Y:S01]  /*31e0*/  BAR.SYNC.DEFER_BLOCKING 0x0 ;  /* 0x0000000000007b1d */ /* 0x000fe20000010000 */
[-C--:B0-----:R-:W-:Y:S01]  /*31f0*/  IMAD R19, R4, R37.reuse, RZ ;  /* 0x0000002504137224 */ /* 0x081fe200078e02ff */
[----:B-1----:R-:W-:Y:S01]  /*3200*/  LEA.HI.X.SX32 R35, R0, UR7, 0x1, P1 ;  /* 0x0000000700237c11 */ /* 0x002fe200088f0eff */
[-C--:B------:R-:W-:Y:S01]  /*3210*/  IMAD R0, R3, R37.reuse, RZ ;  /* 0x0000002503007224 */ /* 0x080fe200078e02ff */
[----:B------:R-:W-:Y:S01]  /*3220*/  ISETP.LT.AND P4, PT, R4, UR11, !P0 ;  /* 0x0000000b04007c0c */ /* 0x000fe2000c781270 */
[----:B--2---:R-:W-:Y:S01]  /*3230*/  IMAD R20, R2, R37, RZ ;  /* 0x0000002502147224 */ /* 0x004fe200078e02ff */
[----:B------:R-:W-:-:S04]  /*3240*/  ISETP.LT.AND P2, PT, R11, UR11, !P0 ;  /* 0x0000000b0b007c0c */ /* 0x000fc8000c741270 */
[----:B------:R-:W-:-:S04]  /*3250*/  IADD3 R2, P1, R20, R33, RZ ;  /* 0x0000002114027210 */ /* 0x000fc80007f3e0ff */
[----:B------:R-:W-:Y:S01]  /*3260*/  LEA.HI.X.SX32 R3, R20, R35, 0x1, P1 ;  /* 0x0000002314037211 */ /* 0x000fe200008f0eff */
[----:B------:R-:W-:Y:S01]  /*3270*/  IMAD R20, R37, 0x20, R20 ;  /* 0x0000002025147824 */ /* 0x000fe200078e0214 */
[----:B------:R-:W-:Y:S02]  /*3280*/  ISETP.LT.AND P1, PT, R10, UR11, !P0 ;  /* 0x0000000b0a007c0c */ /* 0x000fe4000c721270 */
[----:B------:R-:W-:-:S04]  /*3290*/  IADD3 R10, P6, R0, R33, RZ ;  /* 0x00000021000a7210 */ /* 0x000fc80007fde0ff */
[----:B------:R-:W-:Y:S01]  /*32a0*/  LEA.HI.X.SX32 R11, R0, R35, 0x1, P6 ;  /* 0x00000023000b7211 */ /* 0x000fe200030f0eff */
[----:B------:R-:W0:Y:S01]  /*32b0*/  LDS R21, [R27+UR4] ;  /* 0x000000041b157984 */ /* 0x000e220008000800 */
[----:B------:R-:W-:Y:S01]  /*32c0*/  IMAD R0, R5, R37, RZ ;  /* 0x0000002505007224 */ /* 0x000fe200078e02ff */
[----:B------:R-:W-:Y:S02]  /*32d0*/  IADD3 R4, P6, R19, R33, RZ ;  /* 0x0000002113047210 */ /* 0x000fe40007fde0ff */
[----:B------:R-:W1:Y:S04]  /*32e0*/  LDS R23, [R22+UR4] ;  /* 0x0000000416177984 */ /* 0x000e680008000800 */
[----:B------:R-:W2:Y:S04]  /*32f0*/  LDS R27, [R27+UR4+0x100] ;  /* 0x000100041b1b7984 */ /* 0x000ea80008000800 */
[----:B------:R-:W3:Y:S01]  /*3300*/  LDS R22, [R22+UR4+0x100] ;  /* 0x0001000416167984 */ /* 0x000ee20008000800 */
[----:B0-----:R-:W-:-:S02]  /*3310*/  PRMT R25, R21, 0x7770, RZ ;  /* 0x0000777015197816 */ /* 0x001fc400000000ff */
[----:B-1----:R-:W-:-:S03]  /*3320*/  PRMT R29, R23, 0x7770, RZ ;  /* 0x00007770171d7816 */ /* 0x002fc600000000ff */
[----:B------:R0:W-:Y:S01]  /*3330*/  @P3 STG.E.U8 desc[UR8][R2.64], R25 ;  /* 0x0000001902003986 */ /* 0x0001e2000c101108 */
[----:B------:R-:W-:Y:S02]  /*3340*/  ISETP.LT.AND P3, PT, R5, UR11, !P0 ;  /* 0x0000000b05007c0c */ /* 0x000fe4000c761270 */
[----:B------:R-:W-:Y:S01]  /*3350*/  LEA.HI.X.SX32 R5, R19, R35, 0x1, P6 ;  /* 0x0000002313057211 */ /* 0x000fe200030f0eff */
[----:B------:R2:W-:Y:S01]  /*3360*/  @P5 STG.E.U8 desc[UR8][R10.64], R29 ;  /* 0x0000001d0a005986 */ /* 0x0005e2000c101108 */
[----:B------:R-:W-:Y:S02]  /*3370*/  IADD3 R18, P5, R0, R33, RZ ;  /* 0x0000002100127210 */ /* 0x000fe40007fbe0ff */
[C---:B------:R-:W-:Y:S01]  /*3380*/  ISETP.LT.AND P6, PT, R6.reuse, UR11, !P0 ;  /* 0x0000000b06007c0c */ /* 0x040fe2000c7c1270 */
[----:B------:R-:W-:Y:S01]  /*3390*/  IMAD R6, R6, R37, RZ ;  /* 0x0000002506067224 */ /* 0x000fe200078e02ff */
[----:B------:R-:W-:Y:S01]  /*33a0*/  LEA.HI.X.SX32 R19, R0, R35, 0x1, P5 ;  /* 0x0000002300137211 */ /* 0x000fe200028f0eff */
[----:B------:R-:W-:Y:S01]  /*33b0*/  IMAD R0, R8, R37, RZ ;  /* 0x0000002508007224 */ /* 0x000fe200078e02ff */
[----:B------:R-:W-:-:S02]  /*33c0*/  PRMT R31, R23, 0x7772, RZ ;  /* 0x00007772171f7816 */ /* 0x000fc400000000ff */
[----:B0-----:R-:W-:Y:S02]  /*33d0*/  PRMT R25, R21, 0x7772, RZ ;  /* 0x0000777215197816 */ /* 0x001fe400000000ff */
[C---:B------:R-:W-:Y:S01]  /*33e0*/  ISETP.LT.AND P5, PT, R7.reuse, UR11, !P0 ;  /* 0x0000000b07007c0c */ /* 0x040fe2000c7a1270 */
[----:B------:R-:W-:Y:S01]  /*33f0*/  IMAD R7, R7, R37, RZ ;  /* 0x0000002507077224 */ /* 0x000fe200078e02ff */
[----:B--2---:R-:W-:Y:S01]  /*3400*/  PRMT R11, R27, 0x7770, RZ ;  /* 0x000077701b0b7816 */ /* 0x004fe200000000ff */
[----:B------:R0:W-:Y:S01]  /*3410*/  @P4 STG.E.U8 desc[UR8][R4.64], R25 ;  /* 0x0000001904004986 */ /* 0x0001e2000c101108 */
[----:B------:R-:W-:Y:S02]  /*3420*/  IADD3 R2, P4, R6, R33, RZ ;  /* 0x0000002106027210 */ /* 0x000fe40007f9e0ff */
[----:B---3--:R-:W-:Y:S01]  /*3430*/  PRMT R29, R22, 0x7772, RZ ;  /* 0x00007772161d7816 */ /* 0x008fe200000000ff */
[----:B------:R1:W-:Y:S01]  /*3440*/  @P3 STG.E.U8 desc[UR8][R18.64], R31 ;  /* 0x0000001f12003986 */ /* 0x0003e2000c101108 */
[----:B------:R-:W-:-:S02]  /*3450*/  LEA.HI.X.SX32 R3, R6, R35, 0x1, P4 ;  /* 0x0000002306037211 */ /* 0x000fc400020f0eff */
[C---:B------:R-:W-:Y:S02]  /*3460*/  IADD3 R6, P3, R7.reuse, R33, RZ ;  /* 0x0000002107067210 */ /* 0x040fe40007f7e0ff */
[----:B------:R-:W-:Y:S01]  /*3470*/  ISETP.LT.AND P4, PT, R8, UR11, !P0 ;  /* 0x0000000b08007c0c */ /* 0x000fe2000c781270 */
[----:B------:R2:W-:Y:S01]  /*3480*/  @P6 STG.E.U8 desc[UR8][R2.64], R11 ;  /* 0x0000000b02006986 */ /* 0x0005e2000c101108 */
[----:B------:R-:W-:Y:S02]  /*3490*/  LEA.HI.X.SX32 R7, R7, R35, 0x1, P3 ;  /* 0x0000002307077211 */ /* 0x000fe400018f0eff */
[C---:B------:R-:W-:Y:S01]  /*34a0*/  ISETP.LT.AND P3, PT, R9.reuse, UR11, !P0 ;  /* 0x0000000b09007c0c */ /* 0x040fe2000c761270 */
[----:B------:R-:W-:Y:S01]  /*34b0*/  IMAD R9, R9, R37, RZ ;  /* 0x0000002509097224 */ /* 0x000fe200078e02ff */
[----:B0-----:R-:W-:Y:S02]  /*34c0*/  IADD3 R4, P6, R0, R33, RZ ;  /* 0x0000002100047210 */ /* 0x001fe40007fde0ff */
[----:B-1----:R-:W-:-:S02]  /*34d0*/  PRMT R19, R22, 0x7770, RZ ;  /* 0x0000777016137816 */ /* 0x002fc400000000ff */
[----:B------:R-:W-:Y:S01]  /*34e0*/  LEA.HI.X.SX32 R5, R0, R35, 0x1, P6 ;  /* 0x0000002300057211 */ /* 0x000fe200030f0eff */
[----:B------:R-:W-:Y:S01]  /*34f0*/  IMAD R0, R37, 0x4, R20 ;  /* 0x0000000425007824 */ /* 0x000fe200078e0214 */
[----:B------:R-:W-:Y:S01]  /*3500*/  IADD3 R8, P6, R9, R33, RZ ;  /* 0x0000002109087210 */ /* 0x000fe20007fde0ff */
[----:B------:R0:W-:Y:S01]  /*3510*/  @P5 STG.E.U8 desc[UR8][R6.64], R19 ;  /* 0x0000001306005986 */ /* 0x0001e2000c101108 */
[----:B------:R-:W-:Y:S01]  /*3520*/  PRMT R25, R27, 0x7772, RZ ;  /* 0x000077721b197816 */ /* 0x000fe200000000ff */
[----:B--2---:R-:W-:Y:S01]  /*3530*/  IMAD R11, R37, 0x4, R0 ;  /* 0x00000004250b7824 */ /* 0x004fe200078e0200 */
[----:B------:R-:W-:Y:S02]  /*3540*/  LEA.HI.X.SX32 R9, R9, R35, 0x1, P6 ;  /* 0x0000002309097211 */ /* 0x000fe400030f0eff */
[----:B------:R-:W-:Y:S01]  /*3550*/  IADD3 R2, P6, R20, R33, RZ ;  /* 0x0000002114027210 */ /* 0x000fe20007fde0ff */
[----:B------:R1:W-:Y:S01]  /*3560*/  @P4 STG.E.U8 desc[UR8][R4.64], R25 ;  /* 0x0000001904004986 */ /* 0x0003e2000c101108 */
[----:B------:R-:W-:-:S02]  /*3570*/  ISETP.LT.AND P5, PT, R12, UR11, !P0 ;  /* 0x0000000b0c007c0c */ /* 0x000fc4000c7a1270 */
[----:B------:R-:W-:Y:S01]  /*3580*/  LEA.HI.X.SX32 R3, R20, R35, 0x1, P6 ;  /* 0x0000002314037211 */ /* 0x000fe200030f0eff */
[----:B------:R2:W-:Y:S01]  /*3590*/  @P3 STG.E.U8 desc[UR8][R8.64], R29 ;  /* 0x0000001d08003986 */ /* 0x0005e2000c101108 */
[----:B------:R-:W-:Y:S02]  /*35a0*/  ISETP.LT.AND P4, PT, R13, UR11, !P0 ;  /* 0x0000000b0d007c0c */ /* 0x000fe4000c781270 */
[C---:B0-----:R-:W-:Y:S02]  /*35b0*/  IADD3 R6, P6, R0.reuse, R33, RZ ;  /* 0x0000002100067210 */ /* 0x041fe40007fde0ff */
[----:B------:R-:W-:Y:S02]  /*35c0*/  PRMT R19, R21, 0x7771, RZ ;  /* 0x0000777115137816 */ /* 0x000fe400000000ff */
[----:B------:R-:W-:Y:S01]  /*35d0*/  LEA.HI.X.SX32 R7, R0, R35, 0x1, P6 ;  /* 0x0000002300077211 */ /* 0x000fe200030f0eff */
[----:B------:R-:W-:Y:S01]  /*35e0*/  IMAD R0, R37, 0x4, R11 ;  /* 0x0000000425007824 */ /* 0x000fe200078e020b */
[----:B-1----:R-:W-:Y:S01]  /*35f0*/  PRMT R25, R23, 0x7771, RZ ;  /* 0x0000777117197816 */ /* 0x002fe200000000ff */
[----:B------:R0:W-:Y:S01]  /*3600*/  @P1 STG.E.U8 desc[UR8][R2.64], R19 ;  /* 0x0000001302001986 */ /* 0x0001e2000c101108 */
[-C--:B------:R-:W-:Y:S01]  /*3610*/  IADD3 R4, P1, R11, R33.reuse, RZ ;  /* 0x000000210b047210 */ /* 0x080fe20007f3e0ff */
[C---:B------:R-:W-:Y:S01]  /*3620*/  IMAD R12, R37.reuse, 0x4, R0 ;  /* 0x00000004250c7824 */ /* 0x040fe200078e0200 */
[----:B------:R-:W-:Y:S01]  /*3630*/  ISETP.LT.AND P3, PT, R14, UR11, !P0 ;  /* 0x0000000b0e007c0c */ /* 0x000fe2000c761270 */
[----:B------:R1:W-:Y:S01]  /*3640*/  @P2 STG.E.U8 desc[UR8][R6.64], R25 ;  /* 0x0000001906002986 */ /* 0x0003e2000c101108 */
[----:B--2---:R-:W-:Y:S01]  /*3650*/  IADD3 R8, P2, R0, R33, RZ ;  /* 0x0000002100087210 */ /* 0x004fe20007f5e0ff */
[----:B------:R-:W-:Y:S01]  /*3660*/  IMAD R13, R37, 0x4, R12 ;  /* 0x00000004250d7824 */ /* 0x000fe200078e020c */
[----:B------:R-:W-:-:S02]  /*3670*/  LEA.HI.X.SX32 R5, R11, R35, 0x1, P1 ;  /* 0x000000230b057211 */ /* 0x000fc400008f0eff */
[----:B------:R-:W-:Y:S01]  /*3680*/  LEA.HI.X.SX32 R9, R0, R35, 0x1, P2 ;  /* 0x0000002300097211 */ /* 0x000fe200010f0eff */
[----:B------:R-:W-:Y:S01]  /*3690*/  IMAD R14, R37, 0x4, R13 ;  /* 0x00000004250e7824 */ /* 0x000fe200078e020d */
[-C--:B------:R-:W-:Y:S02]  /*36a0*/  IADD3 R10, P6, R12, R33.reuse, RZ ;  /* 0x000000210c0a7210 */ /* 0x080fe40007fde0ff */
[----:B0-----:R-:W-:Y:S01]  /*36b0*/  IADD3 R2, P1, R13, R33, RZ ;  /* 0x000000210d027210 */ /* 0x001fe20007f3e0ff */
[----:B------:R-:W-:Y:S01]  /*36c0*/  IMAD R0, R37, 0x4, R14 ;  /* 0x0000000425007824 */ /* 0x000fe200078e020e */
[----:B------:R-:W-:Y:S02]  /*36d0*/  ISETP.LT.AND P2, PT, R15, UR11, !P0 ;  /* 0x0000000b0f007c0c */ /* 0x000fe4000c741270 */
[----:B------:R-:W-:Y:S02]  /*36e0*/  LEA.HI.X.SX32 R3, R13, R35, 0x1, P1 ;  /* 0x000000230d037211 */ /* 0x000fe400008f0eff */
[----:B------:R-:W-:-:S02]  /*36f0*/  ISETP.LT.AND P1, PT, R16, UR11, !P0 ;  /* 0x0000000b10007c0c */ /* 0x000fc4000c721270 */
[----:B------:R-:W-:Y:S02]  /*3700*/  ISETP.LT.AND P0, PT, R17, UR11, !P0 ;  /* 0x0000000b11007c0c */ /* 0x000fe4000c701270 */
[----:B------:R-:W-:Y:S02]  /*3710*/  LEA.HI.X.SX32 R11, R12, R35, 0x1, P6 ;  /* 0x000000230c0b7211 */ /* 0x000fe400030f0eff */
[----:B------:R-:W-:Y:S02]  /*3720*/  IADD3 R12, P6, R14, R33, RZ ;  /* 0x000000210e0c7210 */ /* 0x000fe40007fde0ff */
[----:B------:R-:W-:Y:S02]  /*3730*/  PRMT R21, R21, 0x7773, RZ ;  /* 0x0000777315157816 */ /* 0x000fe400000000ff */
[----:B------:R-:W-:Y:S02]  /*3740*/  PRMT R23, R23, 0x7773, RZ ;  /* 0x0000777317177816 */ /* 0x000fe400000000ff */
[----:B------:R-:W-:Y:S01]  /*3750*/  PRMT R15, R27, 0x7771, RZ ;  /* 0x000077711b0f7816 */ /* 0x000fe200000000ff */
[----:B------:R0:W-:Y:S01]  /*3760*/  @P5 STG.E.U8 desc[UR8][R4.64], R21 ;  /* 0x0000001504005986 */ /* 0x0001e2000c101108 */
[----:B------:R-:W-:-:S02]  /*3770*/  PRMT R17, R22, 0x7771, RZ ;  /* 0x0000777116117816 */ /* 0x000fc400000000ff */
[----:B------:R-:W-:Y:S01]  /*3780*/  LEA.HI.X.SX32 R13, R14, R35, 0x1, P6 ;  /* 0x000000230e0d7211 */ /* 0x000fe200030f0eff */
[----:B------:R0:W-:Y:S01]  /*3790*/  @P4 STG.E.U8 desc[UR8][R8.64], R23 ;  /* 0x0000001708004986 */ /* 0x0001e2000c101108 */
[----:B------:R-:W-:Y:S02]  /*37a0*/  PRMT R27, R27, 0x7773, RZ ;  /* 0x000077731b1b7816 */ /* 0x000fe400000000ff */
[----:B-1----:R-:W-:Y:S01]  /*37b0*/  IADD3 R6, P6, R0, R33, RZ ;  /* 0x0000002100067210 */ /* 0x002fe20007fde0ff */
[----:B------:R0:W-:Y:S01]  /*37c0*/  @P3 STG.E.U8 desc[UR8][R10.64], R15 ;  /* 0x0000000f0a003986 */ /* 0x0001e2000c101108 */
[----:B------:R-:W-:Y:S02]  /*37d0*/  PRMT R19, R22, 0x7773, RZ ;  /* 0x0000777316137816 */ /* 0x000fe400000000ff */
[----:B------:R-:W-:Y:S01]  /*37e0*/  LEA.HI.X.SX32 R7, R0, R35, 0x1, P6 ;  /* 0x0000002300077211 */ /* 0x000fe200030f0eff */
[----:B------:R0:W-:Y:S04]  /*37f0*/  @P2 STG.E.U8 desc[UR8][R2.64], R17 ;  /* 0x0000001102002986 */ /* 0x0001e8000c101108 */
[----:B------:R0:W-:Y:S01]  /*3800*/  @P1 STG.E.U8 desc[UR8][R12.64], R27 ;  /* 0x0000001b0c001986 */ /* 0x0001e2000c101108 */
[----:B------:R-:W-:Y:S05]  /*3810*/  @!P0 EXIT ;  /* 0x000000000000894d */ /* 0x000fea0003800000 */
[----:B------:R-:W-:Y:S01]  /*3820*/  STG.E.U8 desc[UR8][R6.64], R19 ;  /* 0x0000001306007986 */ /* 0x000fe2000c101108 */
[----:B------:R-:W-:Y:S05]  /*3830*/  EXIT ;  /* 0x000000000000794d */ /* 0x000fea0003800000 */
.L_x_3:
[----:B------:R-:W-:-:S00]  /*3840*/  BRA `(.L_x_3) ;  /* 0xfffffffc00fc7947 */ /* 0x000fc0000383ffff */
[----:B------:R-:W-:-:S00]  /*3850*/  NOP ;  /* 0x0000000000007918 */ /* 0x000fc00000000000 */
        /* <DEDUP_REMOVED lines=10> */
.L_x_4:


//--------------------- .nv.shared.matmul_kernel  --------------------------
	.section	.nv.shared.matmul_kernel,"aw",@nobits
	.sectionflags	@""
	.align	16
	.zero		1024


//--------------------- .nv.shared.reserved.0     --------------------------
	.section	.nv.shared.reserved.0,"aw",@nobits
	.weak		__nv_reservedSMEM_offset_0_alias
	.size		__nv_reservedSMEM_offset_0_alias, 0, 0
	.other		__nv_reservedSMEM_offset_0_alias,@"STO_CUDA_RESERVED_SHARED STV_DEFAULT"
__nv_reservedSMEM_offset_0_alias:
	.zero		0


//--------------------- .nv.constant0.matmul_kernel --------------------------
	.section	.nv.constant0.matmul_kernel,"a",@progbits
	.sectionflags	@""
	.align	4
.nv.constant0.matmul_kernel:
	.zero		608


//--------------------- SYMBOLS --------------------------

	.type		.nv.reservedSmem.offset0,@object
	.size		.nv.reservedSmem.offset0,0x4
